	.target	sm_100a

	.elftype	@"ET_EXEC"


//--------------------- .note.nv.tkinfo           --------------------------
	.section	.note.nv.tkinfo,"",@"SHT_NOTE"
	.sectionflags	@"SHF_NOTE_NV_TKINFO"
	.tkinfo
        /*0018*/ 	.word	0x00000002
        /*0030*/ 	.string	""
        /*0030*/ 	.string	"ptxas"
        /*0030*/ 	.string	"Cuda compilation tools, release 13.0, V13.0.88"
        /*0030*/ 	.string	"Build cuda_13.0.r13.0/compiler.36424714_0"
        /*0030*/ 	.string	"-arch sm_100a -m 64 "



//--------------------- .note.nv.cuinfo           --------------------------
	.section	.note.nv.cuinfo,"",@"SHT_NOTE"
	.sectionflags	@"SHF_NOTE_NV_CUINFO"
        /*0018*/ 	.short	0x0002
        /*001a*/ 	.short	0x0064
        /*001c*/ 	.short	0x0082
	.zero		2


//--------------------- .nv.info                  --------------------------
	.section	.nv.info,"",@"SHT_CUDA_INFO"
	.align	4


	//----- nvinfo : EIATTR_REGCOUNT
	.align		4
        /*0000*/ 	.byte	0x04, 0x2f
        /*0002*/ 	.short	(.L_19 - .L_18)
	.align		4
.L_18:
        /*0004*/ 	.word	index@(_ZN7cutlass13device_kernelINS_4gemm6kernel13GemmUniversalIN4cute5tupleIJiiiiEEENS1_10collective13CollectiveMmaINS1_35MainloopSm100TmaUmmaWarpSpecializedILi4ELi2ELi4ENS5_IJNS4_1CILi2EEENSA_ILi1EEESC_EEEEENS5_IJNSA_ILi256EEENSA_ILi64EEENSA_ILi128EEEEEENS_12float_e4m3_tENS5_IJlSC_lEEESJ_SK_NS4_8TiledMMAINS4_8MMA_AtomIJNS4_10MMA_TraitsINS4_25SM100_MMA_F8F6F4_2x1SM_SSEJSJ_SJ_fSF_SG_NS4_17integral_constantINS4_4UMMA5MajorELSR_0EEESS_NSP_INSQ_7ScaleInELST_0EEESU_EEEEEENS4_6LayoutINS5_IJSC_SC_SC_EEENS5_IJNSA_ILi0EEESZ_SZ_EEEEENS5_IJNS4_10UnderscoreES12_S12_EEEEENS4_18SM100_TMA_2SM_LOADENS4_14ComposedLayoutINS4_7SwizzleILi3ELi4ELi3EEENS4_18smem_ptr_flag_bitsILi8EEENSX_INS5_IJNSA_ILi8EEESH_EEENS5_IJSH_SC_EEEEEEEvNS4_8identityES15_S1F_vS1G_EENS_8epilogue10collective18CollectiveEpilogueINS1I_23Sm100TmaWarpSpecializedILi1ELi1ELi64ELb0ELb0EEEJNS5_IJSH_SG_SH_EEENS5_IJNSX_ISH_SC_EENSX_ISG_SC_EEEEESJ_SK_SJ_SK_NS1I_6fusion15FusionCallbacksIS1M_NS1R_17LinearCombinationISJ_fSJ_fLNS_15FloatRoundStyleE2EEES1N_S1Q_JEEENS4_5SM1004TMEM4LOAD26SM100_TMEM_LOAD_32dp32b64xENS4_13SM90_TMA_LOADENS16_INS17_ILi2ELi4ELi3EEES1A_NSX_INS5_IJS1B_SG_EEENS5_IJSG_SC_EEEEEEENS4_39AutoVectorizingCopyWithAssumedAlignmentILi128EEENS4_14SM90_TMA_STOREES26_S28_S28_EEEvvEEEEvNT_6ParamsE)
        /*0008*/ 	.word	0x000000c2


	//----- nvinfo : EIATTR_FRAME_SIZE
	.align		4
.L_19:
        /*000c*/ 	.byte	0x04, 0x11
        /*000e*/ 	.short	(.L_21 - .L_20)
	.align		4
.L_20:
        /*0010*/ 	.word	index@($__internal_2_$__cuda_sm10x_tcgen05_guardrail_trap_unallocated_columns_being_dealloced)
        /*0014*/ 	.word	0x00000000


	//----- nvinfo : EIATTR_FRAME_SIZE
	.align		4
.L_21:
        /*0018*/ 	.byte	0x04, 0x11
        /*001a*/ 	.short	(.L_23 - .L_22)
	.align		4
.L_22:
        /*001c*/ 	.word	index@($__internal_1_$__cuda_sm10x_tcgen05_guardrail_trap_phase_invalid_during_alloc)
        /*0020*/ 	.word	0x00000000


	//----- nvinfo : EIATTR_FRAME_SIZE
	.align		4
.L_23:
        /*0024*/ 	.byte	0x04, 0x11
        /*0026*/ 	.short	(.L_25 - .L_24)
	.align		4
.L_24:
        /*0028*/ 	.word	index@($__internal_0_$__cuda_sm10x_tcgen05_guardrail_trap_col_being_dealloced_not_returned_by_alloc)
        /*002c*/ 	.word	0x00000000


	//----- nvinfo : EIATTR_FRAME_SIZE
	.align		4
.L_25:
        /*0030*/ 	.byte	0x04, 0x11
        /*0032*/ 	.short	(.L_27 - .L_26)
	.align		4
.L_26:
        /*0034*/ 	.word	index@(_ZN7cutlass13device_kernelINS_4gemm6kernel13GemmUniversalIN4cute5tupleIJiiiiEEENS1_10collective13CollectiveMmaINS1_35MainloopSm100TmaUmmaWarpSpecializedILi4ELi2ELi4ENS5_IJNS4_1CILi2EEENSA_ILi1EEESC_EEEEENS5_IJNSA_ILi256EEENSA_ILi64EEENSA_ILi128EEEEEENS_12float_e4m3_tENS5_IJlSC_lEEESJ_SK_NS4_8TiledMMAINS4_8MMA_AtomIJNS4_10MMA_TraitsINS4_25SM100_MMA_F8F6F4_2x1SM_SSEJSJ_SJ_fSF_SG_NS4_17integral_constantINS4_4UMMA5MajorELSR_0EEESS_NSP_INSQ_7ScaleInELST_0EEESU_EEEEEENS4_6LayoutINS5_IJSC_SC_SC_EEENS5_IJNSA_ILi0EEESZ_SZ_EEEEENS5_IJNS4_10UnderscoreES12_S12_EEEEENS4_18SM100_TMA_2SM_LOADENS4_14ComposedLayoutINS4_7SwizzleILi3ELi4ELi3EEENS4_18smem_ptr_flag_bitsILi8EEENSX_INS5_IJNSA_ILi8EEESH_EEENS5_IJSH_SC_EEEEEEEvNS4_8identityES15_S1F_vS1G_EENS_8epilogue10collective18CollectiveEpilogueINS1I_23Sm100TmaWarpSpecializedILi1ELi1ELi64ELb0ELb0EEEJNS5_IJSH_SG_SH_EEENS5_IJNSX_ISH_SC_EENSX_ISG_SC_EEEEESJ_SK_SJ_SK_NS1I_6fusion15FusionCallbacksIS1M_NS1R_17LinearCombinationISJ_fSJ_fLNS_15FloatRoundStyleE2EEES1N_S1Q_JEEENS4_5SM1004TMEM4LOAD26SM100_TMEM_LOAD_32dp32b64xENS4_13SM90_TMA_LOADENS16_INS17_ILi2ELi4ELi3EEES1A_NSX_INS5_IJS1B_SG_EEENS5_IJSG_SC_EEEEEEENS4_39AutoVectorizingCopyWithAssumedAlignmentILi128EEENS4_14SM90_TMA_STOREES26_S28_S28_EEEvvEEEEvNT_6ParamsE)
        /*0038*/ 	.word	0x00000000


	//----- nvinfo : EIATTR_MIN_STACK_SIZE
	.align		4
.L_27:
        /*003c*/ 	.byte	0x04, 0x12
        /*003e*/ 	.short	(.L_29 - .L_28)
	.align		4
.L_28:
        /*0040*/ 	.word	index@(_ZN7cutlass13device_kernelINS_4gemm6kernel13GemmUniversalIN4cute5tupleIJiiiiEEENS1_10collective13CollectiveMmaINS1_35MainloopSm100TmaUmmaWarpSpecializedILi4ELi2ELi4ENS5_IJNS4_1CILi2EEENSA_ILi1EEESC_EEEEENS5_IJNSA_ILi256EEENSA_ILi64EEENSA_ILi128EEEEEENS_12float_e4m3_tENS5_IJlSC_lEEESJ_SK_NS4_8TiledMMAINS4_8MMA_AtomIJNS4_10MMA_TraitsINS4_25SM100_MMA_F8F6F4_2x1SM_SSEJSJ_SJ_fSF_SG_NS4_17integral_constantINS4_4UMMA5MajorELSR_0EEESS_NSP_INSQ_7ScaleInELST_0EEESU_EEEEEENS4_6LayoutINS5_IJSC_SC_SC_EEENS5_IJNSA_ILi0EEESZ_SZ_EEEEENS5_IJNS4_10UnderscoreES12_S12_EEEEENS4_18SM100_TMA_2SM_LOADENS4_14ComposedLayoutINS4_7SwizzleILi3ELi4ELi3EEENS4_18smem_ptr_flag_bitsILi8EEENSX_INS5_IJNSA_ILi8EEESH_EEENS5_IJSH_SC_EEEEEEEvNS4_8identityES15_S1F_vS1G_EENS_8epilogue10collective18CollectiveEpilogueINS1I_23Sm100TmaWarpSpecializedILi1ELi1ELi64ELb0ELb0EEEJNS5_IJSH_SG_SH_EEENS5_IJNSX_ISH_SC_EENSX_ISG_SC_EEEEESJ_SK_SJ_SK_NS1I_6fusion15FusionCallbacksIS1M_NS1R_17LinearCombinationISJ_fSJ_fLNS_15FloatRoundStyleE2EEES1N_S1Q_JEEENS4_5SM1004TMEM4LOAD26SM100_TMEM_LOAD_32dp32b64xENS4_13SM90_TMA_LOADENS16_INS17_ILi2ELi4ELi3EEES1A_NSX_INS5_IJS1B_SG_EEENS5_IJSG_SC_EEEEEEENS4_39AutoVectorizingCopyWithAssumedAlignmentILi128EEENS4_14SM90_TMA_STOREES26_S28_S28_EEEvvEEEEvNT_6ParamsE)
        /*0044*/ 	.word	0x00000000
.L_29:


//--------------------- .nv.compat                --------------------------
	.section	.nv.compat,"",@"SHT_CUDA_COMPAT_INFO"
	.align	4
        /*0000*/ 	.byte	0x02, 0x09, 0x01, 0x00, 0x02, 0x02, 0x02, 0x00, 0x02, 0x05, 0x05, 0x00, 0x03, 0x07, 0x01, 0x01
        /*0010*/ 	.byte	0x02, 0x03, 0x01, 0x00, 0x02, 0x06, 0x01, 0x00, 0x04, 0x0b, 0x08, 0x00, 0x09, 0x00, 0x00, 0x00
        /*0020*/ 	.byte	0x00, 0x00, 0x00, 0x00


//--------------------- .nv.info._ZN7cutlass13device_kernelINS_4gemm6kernel13GemmUniversalIN4cute5tupleIJiiiiEEENS1_10collective13CollectiveMmaINS1_35MainloopSm100TmaUmmaWarpSpecializedILi4ELi2ELi4ENS5_IJNS4_1CILi2EEENSA_ILi1EEESC_EEEEENS5_IJNSA_ILi256EEENSA_ILi64EEENSA_ILi128EEEEEENS_12float_e4m3_tENS5_IJlSC_lEEESJ_SK_NS4_8TiledMMAINS4_8MMA_AtomIJNS4_10MMA_TraitsINS4_25SM100_MMA_F8F6F4_2x1SM_SSEJSJ_SJ_fSF_SG_NS4_17integral_constantINS4_4UMMA5MajorELSR_0EEESS_NSP_INSQ_7ScaleInELST_0EEESU_EEEEEENS4_6LayoutINS5_IJSC_SC_SC_EEENS5_IJNSA_ILi0EEESZ_SZ_EEEEENS5_IJNS4_10UnderscoreES12_S12_EEEEENS4_18SM100_TMA_2SM_LOADENS4_14ComposedLayoutINS4_7SwizzleILi3ELi4ELi3EEENS4_18smem_ptr_flag_bitsILi8EEENSX_INS5_IJNSA_ILi8EEESH_EEENS5_IJSH_SC_EEEEEEEvNS4_8identityES15_S1F_vS1G_EENS_8epilogue10collective18CollectiveEpilogueINS1I_23Sm100TmaWarpSpecializedILi1ELi1ELi64ELb0ELb0EEEJNS5_IJSH_SG_SH_EEENS5_IJNSX_ISH_SC_EENSX_ISG_SC_EEEEESJ_SK_SJ_SK_NS1I_6fusion15FusionCallbacksIS1M_NS1R_17LinearCombinationISJ_fSJ_fLNS_15FloatRoundStyleE2EEES1N_S1Q_JEEENS4_5SM1004TMEM4LOAD26SM100_TMEM_LOAD_32dp32b64xENS4_13SM90_TMA_LOADENS16_INS17_ILi2ELi4ELi3EEES1A_NSX_INS5_IJS1B_SG_EEENS5_IJSG_SC_EEEEEEENS4_39AutoVectorizingCopyWithAssumedAlignmentILi128EEENS4_14SM90_TMA_STOREES26_S28_S28_EEEvvEEEEvNT_6ParamsE --------------------------
	.section	.nv.info._ZN7cutlass13device_kernelINS_4gemm6kernel13GemmUniversalIN4cute5tupleIJiiiiEEENS1_10collective13CollectiveMmaINS1_35MainloopSm100TmaUmmaWarpSpecializedILi4ELi2ELi4ENS5_IJNS4_1CILi2EEENSA_ILi1EEESC_EEEEENS5_IJNSA_ILi256EEENSA_ILi64EEENSA_ILi128EEEEEENS_12float_e4m3_tENS5_IJlSC_lEEESJ_SK_NS4_8TiledMMAINS4_8MMA_AtomIJNS4_10MMA_TraitsINS4_25SM100_MMA_F8F6F4_2x1SM_SSEJSJ_SJ_fSF_SG_NS4_17integral_constantINS4_4UMMA5MajorELSR_0EEESS_NSP_INSQ_7ScaleInELST_0EEESU_EEEEEENS4_6LayoutINS5_IJSC_SC_SC_EEENS5_IJNSA_ILi0EEESZ_SZ_EEEEENS5_IJNS4_10UnderscoreES12_S12_EEEEENS4_18SM100_TMA_2SM_LOADENS4_14ComposedLayoutINS4_7SwizzleILi3ELi4ELi3EEENS4_18smem_ptr_flag_bitsILi8EEENSX_INS5_IJNSA_ILi8EEESH_EEENS5_IJSH_SC_EEEEEEEvNS4_8identityES15_S1F_vS1G_EENS_8epilogue10collective18CollectiveEpilogueINS1I_23Sm100TmaWarpSpecializedILi1ELi1ELi64ELb0ELb0EEEJNS5_IJSH_SG_SH_EEENS5_IJNSX_ISH_SC_EENSX_ISG_SC_EEEEESJ_SK_SJ_SK_NS1I_6fusion15FusionCallbacksIS1M_NS1R_17LinearCombinationISJ_fSJ_fLNS_15FloatRoundStyleE2EEES1N_S1Q_JEEENS4_5SM1004TMEM4LOAD26SM100_TMEM_LOAD_32dp32b64xENS4_13SM90_TMA_LOADENS16_INS17_ILi2ELi4ELi3EEES1A_NSX_INS5_IJS1B_SG_EEENS5_IJSG_SC_EEEEEEENS4_39AutoVectorizingCopyWithAssumedAlignmentILi128EEENS4_14SM90_TMA_STOREES26_S28_S28_EEEvvEEEEvNT_6ParamsE,"",@"SHT_CUDA_INFO"
	.sectionflags	@""
	.align	4


	//----- nvinfo : EIATTR_CUDA_API_VERSION
	.align		4
        /*0000*/ 	.byte	0x04, 0x37
        /*0002*/ 	.short	(.L_31 - .L_30)
.L_30:
        /*0004*/ 	.word	0x00000082


	//----- nvinfo : EIATTR_KPARAM_INFO
	.align		4
.L_31:
        /*0008*/ 	.byte	0x04, 0x17
        /*000a*/ 	.short	(.L_33 - .L_32)
.L_32:
        /*000c*/ 	.word	0x00000000
        /*0010*/ 	.short	0x0000
        /*0012*/ 	.short	0x0000
        /*0014*/ 	.byte	0x00, 0xf0, 0x01, 0x20


	//----- nvinfo : EIATTR_AT_ENTRY_FRAGMENTS
	.align		4
.L_33:
        /*0018*/ 	.byte	0x04, 0x4f
        /*001a*/ 	.short	(.L_35 - .L_34)


	//   ....[0]....
.L_34:
        /*001c*/ 	.word	0x00000007


	//----- nvinfo : EIATTR_RESERVED_SMEM_USED
	.align		4
.L_35:
        /*0020*/ 	.byte	0x01, 0x41
	.zero		2


	//----- nvinfo : EIATTR_SPARSE_MMA_MASK
	.align		4
        /*0024*/ 	.byte	0x03, 0x50
        /*0026*/ 	.short	0x0000


	//----- nvinfo : EIATTR_TCGEN05_2CTA_USED
	.align		4
        /*0028*/ 	.byte	0x01, 0x52
	.zero		2


	//----- nvinfo : EIATTR_MAXREG_COUNT
	.align		4
        /*002c*/ 	.byte	0x03, 0x1b
        /*002e*/ 	.short	0x00ff


	//----- nvinfo : EIATTR_NUM_BARRIERS
	.align		4
        /*0030*/ 	.byte	0x02, 0x4c
        /*0032*/ 	.byte	0x07
	.zero		1


	//----- nvinfo : EIATTR_EXTERNS
	.align		4
        /*0034*/ 	.byte	0x04, 0x0f
        /*0036*/ 	.short	(.L_37 - .L_36)


	//   ....[0]....
	.align		4
.L_36:
        /*0038*/ 	.word	index@(__assertfail)


	//----- nvinfo : EIATTR_MERCURY_ISA_VERSION
	.align		4
.L_37:
        /*003c*/ 	.byte	0x03, 0x5f
        /*003e*/ 	.short	0x0101


	//----- nvinfo : EIATTR_INT_WARP_WIDE_INSTR_OFFSETS
	.align		4
        /*0040*/ 	.byte	0x04, 0x31
        /*0042*/ 	.short	(.L_39 - .L_38)


	//   ....[0]....
.L_38:
        /*0044*/ 	.word	0x00000cb0


	//   ....[1]....
        /*0048*/ 	.word	0x00000d50


	//   ....[2]....
        /*004c*/ 	.word	0x000020b0


	//   ....[3]....
        /*0050*/ 	.word	0x00003f90


	//   ....[4]....
        /*0054*/ 	.word	0x00003fb0


	//   ....[5]....
        /*0058*/ 	.word	0x00003fe0


	//   ....[6]....
        /*005c*/ 	.word	0x000049f0


	//   ....[7]....
        /*0060*/ 	.word	0x00004b10


	//----- nvinfo : EIATTR_COOP_GROUP_MASK_REGIDS
	.align		4
.L_39:
        /*0064*/ 	.byte	0x04, 0x29
        /*0066*/ 	.short	(.L_41 - .L_40)


	//   ....[0]....
.L_40:
        /*0068*/ 	.word	0xffffffff


	//   ....[1]....
        /*006c*/ 	.word	0xffffffff


	//   ....[2]....
        /*0070*/ 	.word	0xffffffff


	//   ....[3]....
        /*0074*/ 	.word	0xffffffff


	//   ....[4]....
        /*0078*/ 	.word	0xffffffff


	//   ....[5]....
        /*007c*/ 	.word	0xffffffff


	//   ....[6]....
        /*0080*/ 	.word	0xffffffff


	//   ....[7]....
        /*0084*/ 	.word	0xffffffff


	//   ....[8]....
        /*0088*/ 	.word	0xffffffff


	//   ....[9]....
        /*008c*/ 	.word	0xffffffff


	//   ....[10]....
        /*0090*/ 	.word	0xffffffff


	//   ....[11]....
        /*0094*/ 	.word	0xffffffff


	//   ....[12]....
        /*0098*/ 	.word	0xffffffff


	//   ....[13]....
        /*009c*/ 	.word	0xffffffff


	//----- nvinfo : EIATTR_COOP_GROUP_INSTR_OFFSETS
	.align		4
.L_41:
        /*00a0*/ 	.byte	0x04, 0x28
        /*00a2*/ 	.short	(.L_43 - .L_42)


	//   ....[0]....
.L_42:
        /*00a4*/ 	.word	0x000000c0


	//   ....[1]....
        /*00a8*/ 	.word	0x00000500


	//   ....[2]....
        /*00ac*/ 	.word	0x00000680


	//   ....[3]....
        /*00b0*/ 	.word	0x000007b0


	//   ....[4]....
        /*00b4*/ 	.word	0x000008a0


	//   ....[5]....
        /*00b8*/ 	.word	0x00000a00


	//   ....[6]....
        /*00bc*/ 	.word	0x00000b90


	//   ....[7]....
        /*00c0*/ 	.word	0x00000dd0


	//   ....[8]....
        /*00c4*/ 	.word	0x00001f90


	//   ....[9]....
        /*00c8*/ 	.word	0x00002d70


	//   ....[10]....
        /*00cc*/ 	.word	0x00003240


	//   ....[11]....
        /*00d0*/ 	.word	0x00003270


	//   ....[12]....
        /*00d4*/ 	.word	0x00003e90


	//   ....[13]....
        /*00d8*/ 	.word	0x000040a0


	//----- nvinfo : EIATTR_VRC_CTA_INIT_COUNT
	.align		4
.L_43:
        /*00dc*/ 	.byte	0x02, 0x4a
        /*00de*/ 	.byte	0x80
	.zero		1


	//----- nvinfo : EIATTR_SYSCALL_OFFSETS
	.align		4
        /*00e0*/ 	.byte	0x04, 0x46
        /*00e2*/ 	.short	(.L_45 - .L_44)


	//   ....[0]....
.L_44:
        /*00e4*/ 	.word	0x000054d0


	//   ....[1]....
        /*00e8*/ 	.word	0x00005610


	//   ....[2]....
        /*00ec*/ 	.word	0x00005db0


	//----- nvinfo : EIATTR_MBARRIER_INSTR_OFFSETS
	.align		4
.L_45:
        /*00f0*/ 	.byte	0x04, 0x39
        /*00f2*/ 	.short	(.L_47 - .L_46)


	//   ....[0]....
.L_46:
        /*00f4*/ 	.word	0x000005f0
        /*00f8*/ 	.word	0x000000ff
        /*00fc*/ 	.word	0x00000000
        /*0100*/ 	.short	0x0100
        /*0102*/ 	.byte	0x08
	.zero		1


	//   ....[1]....
        /*0104*/ 	.word	0x00000600
        /*0108*/ 	.word	0x000000ff
        /*010c*/ 	.word	0x00000020
        /*0110*/ 	.short	0x0100
        /*0112*/ 	.byte	0x08
	.zero		1


	//   ....[2]....
        /*0114*/ 	.word	0x00000610
        /*0118*/ 	.word	0x000000ff
        /*011c*/ 	.word	0x00000008
        /*0120*/ 	.short	0x0100
        /*0122*/ 	.byte	0x08
	.zero		1


	//   ....[3]....
        /*0124*/ 	.word	0x00000620
        /*0128*/ 	.word	0x000000ff
        /*012c*/ 	.word	0x00000028
        /*0130*/ 	.short	0x0100
        /*0132*/ 	.byte	0x08
	.zero		1


	//   ....[4]....
        /*0134*/ 	.word	0x00000630
        /*0138*/ 	.word	0x000000ff
        /*013c*/ 	.word	0x00000010
        /*0140*/ 	.short	0x0100
        /*0142*/ 	.byte	0x08
	.zero		1


	//   ....[5]....
        /*0144*/ 	.word	0x00000640
        /*0148*/ 	.word	0x000000ff
        /*014c*/ 	.word	0x00000030
        /*0150*/ 	.short	0x0100
        /*0152*/ 	.byte	0x08
	.zero		1


	//   ....[6]....
        /*0154*/ 	.word	0x00000650
        /*0158*/ 	.word	0x000000ff
        /*015c*/ 	.word	0x00000018
        /*0160*/ 	.short	0x0100
        /*0162*/ 	.byte	0x08
	.zero		1


	//   ....[7]....
        /*0164*/ 	.word	0x00000660
        /*0168*/ 	.word	0x000000ff
        /*016c*/ 	.word	0x00000038
        /*0170*/ 	.short	0x0100
        /*0172*/ 	.byte	0x08
	.zero		1


	//   ....[8]....
        /*0174*/ 	.word	0x00000780
        /*0178*/ 	.word	0x000000ff
        /*017c*/ 	.word	0x00000040
        /*0180*/ 	.short	0x0100
        /*0182*/ 	.byte	0x09
	.zero		1


	//   ....[9]....
        /*0184*/ 	.word	0x00000790
        /*0188*/ 	.word	0x000000ff
        /*018c*/ 	.word	0x00000048
        /*0190*/ 	.short	0x0100
        /*0192*/ 	.byte	0x09
	.zero		1


	//   ....[10]....
        /*0194*/ 	.word	0x00000870
        /*0198*/ 	.word	0x000000ff
        /*019c*/ 	.word	0x00000050
        /*01a0*/ 	.short	0x0100
        /*01a2*/ 	.byte	0x08
	.zero		1


	//   ....[11]....
        /*01a4*/ 	.word	0x00000880
        /*01a8*/ 	.word	0x000000ff
        /*01ac*/ 	.word	0x00000058
        /*01b0*/ 	.short	0x0100
        /*01b2*/ 	.byte	0x08
	.zero		1


	//   ....[12]....
        /*01b4*/ 	.word	0x000009b0
        /*01b8*/ 	.word	0x000000ff
        /*01bc*/ 	.word	0x00000060
        /*01c0*/ 	.short	0x0100
        /*01c2*/ 	.byte	0x08
	.zero		1


	//   ....[13]....
        /*01c4*/ 	.word	0x000009c0
        /*01c8*/ 	.word	0x000000ff
        /*01cc*/ 	.word	0x00000070
        /*01d0*/ 	.short	0x0100
        /*01d2*/ 	.byte	0x08
	.zero		1


	//   ....[14]....
        /*01d4*/ 	.word	0x000009d0
        /*01d8*/ 	.word	0x000000ff
        /*01dc*/ 	.word	0x00000068
        /*01e0*/ 	.short	0x0100
        /*01e2*/ 	.byte	0x08
	.zero		1


	//   ....[15]....
        /*01e4*/ 	.word	0x000009e0
        /*01e8*/ 	.word	0x000000ff
        /*01ec*/ 	.word	0x00000078
        /*01f0*/ 	.short	0x0100
        /*01f2*/ 	.byte	0x08
	.zero		1


	//   ....[16]....
        /*01f4*/ 	.word	0x00000b00
        /*01f8*/ 	.word	0x000000ff
        /*01fc*/ 	.word	0x00000080
        /*0200*/ 	.short	0x0100
        /*0202*/ 	.byte	0x09
	.zero		1


	//   ....[17]....
        /*0204*/ 	.word	0x00000b10
        /*0208*/ 	.word	0x000000ff
        /*020c*/ 	.word	0x000000a0
        /*0210*/ 	.short	0x0100
        /*0212*/ 	.byte	0x09
	.zero		1


	//   ....[18]....
        /*0214*/ 	.word	0x00000b20
        /*0218*/ 	.word	0x000000ff
        /*021c*/ 	.word	0x00000088
        /*0220*/ 	.short	0x0100
        /*0222*/ 	.byte	0x09
	.zero		1


	//   ....[19]....
        /*0224*/ 	.word	0x00000b30
        /*0228*/ 	.word	0x000000ff
        /*022c*/ 	.word	0x000000a8
        /*0230*/ 	.short	0x0100
        /*0232*/ 	.byte	0x09
	.zero		1


	//   ....[20]....
        /*0234*/ 	.word	0x00000b40
        /*0238*/ 	.word	0x000000ff
        /*023c*/ 	.word	0x00000090
        /*0240*/ 	.short	0x0100
        /*0242*/ 	.byte	0x09
	.zero		1


	//   ....[21]....
        /*0244*/ 	.word	0x00000b50
        /*0248*/ 	.word	0x000000ff
        /*024c*/ 	.word	0x000000b0
        /*0250*/ 	.short	0x0100
        /*0252*/ 	.byte	0x09
	.zero		1


	//   ....[22]....
        /*0254*/ 	.word	0x00000b60
        /*0258*/ 	.word	0x000000ff
        /*025c*/ 	.word	0x00000098
        /*0260*/ 	.short	0x0100
        /*0262*/ 	.byte	0x09
	.zero		1


	//   ....[23]....
        /*0264*/ 	.word	0x00000b70
        /*0268*/ 	.word	0x000000ff
        /*026c*/ 	.word	0x000000b8
        /*0270*/ 	.short	0x0100
        /*0272*/ 	.byte	0x09
	.zero		1


	//   ....[24]....
        /*0274*/ 	.word	0x00000c60
        /*0278*/ 	.word	0x000000ff
        /*027c*/ 	.word	0x000000c0
        /*0280*/ 	.short	0x0100
        /*0282*/ 	.byte	0x08
	.zero		1


	//   ....[25]....
        /*0284*/ 	.word	0x00000c70
        /*0288*/ 	.word	0x000000ff
        /*028c*/ 	.word	0x000000d0
        /*0290*/ 	.short	0x0100
        /*0292*/ 	.byte	0x08
	.zero		1


	//   ....[26]....
        /*0294*/ 	.word	0x00000c80
        /*0298*/ 	.word	0x000000ff
        /*029c*/ 	.word	0x000000c8
        /*02a0*/ 	.short	0x0100
        /*02a2*/ 	.byte	0x08
	.zero		1


	//   ....[27]....
        /*02a4*/ 	.word	0x00000c90
        /*02a8*/ 	.word	0x000000ff
        /*02ac*/ 	.word	0x000000d8
        /*02b0*/ 	.short	0x0100
        /*02b2*/ 	.byte	0x08
	.zero		1


	//   ....[28]....
        /*02b4*/ 	.word	0x00000d80
        /*02b8*/ 	.word	0x000000ff
        /*02bc*/ 	.word	0x000000e0
        /*02c0*/ 	.short	0x0100
        /*02c2*/ 	.byte	0x06
	.zero		1


	//   ....[29]....
        /*02c4*/ 	.word	0x00001790
        /*02c8*/ 	.word	0x00000003
        /*02cc*/ 	.word	0x000000d0
        /*02d0*/ 	.short	0x010a
        /*02d2*/ 	.byte	0xff
	.zero		1


	//   ....[30]....
        /*02d4*/ 	.word	0x000017c0
        /*02d8*/ 	.word	0x00000003
        /*02dc*/ 	.word	0x000000c0
        /*02e0*/ 	.short	0x0101
        /*02e2*/ 	.byte	0xff
	.zero		1


	//   ....[31]....
        /*02e4*/ 	.word	0x000018c0
        /*02e8*/ 	.word	0x000000ff
        /*02ec*/ 	.word	0x00000020
        /*02f0*/ 	.short	0x010a
        /*02f2*/ 	.byte	0x08
	.zero		1


	//   ....[32]....
        /*02f4*/ 	.word	0x00001990
        /*02f8*/ 	.word	0x000000ff
        /*02fc*/ 	.word	0x00000020
        /*0300*/ 	.short	0x010a
        /*0302*/ 	.byte	0x21
	.zero		1


	//   ....[33]....
        /*0304*/ 	.word	0x00001b40
        /*0308*/ 	.word	0x000000ff
        /*030c*/ 	.word	0x00000020
        /*0310*/ 	.short	0x010a
        /*0312*/ 	.byte	0x08
	.zero		1


	//   ....[34]....
        /*0314*/ 	.word	0x00001c40
        /*0318*/ 	.word	0x000000ff
        /*031c*/ 	.word	0x00000058
        /*0320*/ 	.short	0x0101
        /*0322*/ 	.byte	0x04
	.zero		1


	//   ....[35]....
        /*0324*/ 	.word	0x00001c60
        /*0328*/ 	.word	0x000000ff
        /*032c*/ 	.word	0x00000020
        /*0330*/ 	.short	0x010a
        /*0332*/ 	.byte	0x08
	.zero		1


	//   ....[36]....
        /*0334*/ 	.word	0x00001ce0
        /*0338*/ 	.word	0x000000ff
        /*033c*/ 	.word	0x00000020
        /*0340*/ 	.short	0x010a
        /*0342*/ 	.byte	0x11
	.zero		1


	//   ....[37]....
        /*0344*/ 	.word	0x00001e70
        /*0348*/ 	.word	0x000000ff
        /*034c*/ 	.word	0x00000020
        /*0350*/ 	.short	0x010a
        /*0352*/ 	.byte	0x08
	.zero		1


	//   ....[38]....
        /*0354*/ 	.word	0x00001fc0
        /*0358*/ 	.word	0x00000002
        /*035c*/ 	.word	0x00000060
        /*0360*/ 	.short	0x010a
        /*0362*/ 	.byte	0xff
	.zero		1


	//   ....[39]....
        /*0364*/ 	.word	0x00002080
        /*0368*/ 	.word	0x00000002
        /*036c*/ 	.word	0x00000000
        /*0370*/ 	.short	0x0101
        /*0372*/ 	.byte	0xff
	.zero		1


	//   ....[40]....
        /*0374*/ 	.word	0x000025e0
        /*0378*/ 	.word	0x000000ff
        /*037c*/ 	.word	0x00000000
        /*0380*/ 	.short	0x010a
        /*0382*/ 	.byte	0x05
	.zero		1


	//   ....[41]....
        /*0384*/ 	.word	0x00002670
        /*0388*/ 	.word	0x000000ff
        /*038c*/ 	.word	0x00000000
        /*0390*/ 	.short	0x010a
        /*0392*/ 	.byte	0x05
	.zero		1


	//   ....[42]....
        /*0394*/ 	.word	0x00002700
        /*0398*/ 	.word	0x000000ff
        /*039c*/ 	.word	0x00000000
        /*03a0*/ 	.short	0x010a
        /*03a2*/ 	.byte	0x05
	.zero		1


	//   ....[43]....
        /*03a4*/ 	.word	0x000027a0
        /*03a8*/ 	.word	0x00000000
        /*03ac*/ 	.word	0x00000000
        /*03b0*/ 	.short	0x010a
        /*03b2*/ 	.byte	0xff
	.zero		1


	//   ....[44]....
        /*03b4*/ 	.word	0x000028d0
        /*03b8*/ 	.word	0x00000000
        /*03bc*/ 	.word	0x000000c0
        /*03c0*/ 	.short	0x010a
        /*03c2*/ 	.byte	0xff
	.zero		1


	//   ....[45]....
        /*03c4*/ 	.word	0x00002940
        /*03c8*/ 	.word	0x00000004
        /*03cc*/ 	.word	0x00000000
        /*03d0*/ 	.short	0x0101
        /*03d2*/ 	.byte	0xff
	.zero		1


	//   ....[46]....
        /*03d4*/ 	.word	0x00002960
        /*03d8*/ 	.word	0x000000ff
        /*03dc*/ 	.word	0x00000070
        /*03e0*/ 	.short	0x010a
        /*03e2*/ 	.byte	0x05
	.zero		1


	//   ....[47]....
        /*03e4*/ 	.word	0x00002a80
        /*03e8*/ 	.word	0x00000000
        /*03ec*/ 	.word	0x00000060
        /*03f0*/ 	.short	0x010a
        /*03f2*/ 	.byte	0xff
	.zero		1


	//   ....[48]....
        /*03f4*/ 	.word	0x00002b80
        /*03f8*/ 	.word	0x00000000
        /*03fc*/ 	.word	0x00000000
        /*0400*/ 	.short	0x0101
        /*0402*/ 	.byte	0xff
	.zero		1


	//   ....[49]....
        /*0404*/ 	.word	0x00002c10
        /*0408*/ 	.word	0x000000ff
        /*040c*/ 	.word	0x00000070
        /*0410*/ 	.short	0x0106
        /*0412*/ 	.byte	0x05
	.zero		1


	//   ....[50]....
        /*0414*/ 	.word	0x00002c30
        /*0418*/ 	.word	0x000000ff
        /*041c*/ 	.word	0x00000070
        /*0420*/ 	.short	0x010a
        /*0422*/ 	.byte	0x05
	.zero		1


	//   ....[51]....
        /*0424*/ 	.word	0x00002cc0
        /*0428*/ 	.word	0x000000ff
        /*042c*/ 	.word	0x00000070
        /*0430*/ 	.short	0x0106
        /*0432*/ 	.byte	0x04
	.zero		1


	//   ....[52]....
        /*0434*/ 	.word	0x00002d00
        /*0438*/ 	.word	0x00000000
        /*043c*/ 	.word	0x00000070
        /*0440*/ 	.short	0x010a
        /*0442*/ 	.byte	0xff
	.zero		1


	//   ....[53]....
        /*0444*/ 	.word	0x00002f40
        /*0448*/ 	.word	0x000000ff
        /*044c*/ 	.word	0x00000008
        /*0450*/ 	.short	0x010a
        /*0452*/ 	.byte	0x06
	.zero		1


	//   ....[54]....
        /*0454*/ 	.word	0x00002f60
        /*0458*/ 	.word	0x000000ff
        /*045c*/ 	.word	0x00000008
        /*0460*/ 	.short	0x010a
        /*0462*/ 	.byte	0x06
	.zero		1


	//   ....[55]....
        /*0464*/ 	.word	0x000030f0
        /*0468*/ 	.word	0x000000ff
        /*046c*/ 	.word	0x00000008
        /*0470*/ 	.short	0x010a
        /*0472*/ 	.byte	0x06
	.zero		1


	//   ....[56]....
        /*0474*/ 	.word	0x00003110
        /*0478*/ 	.word	0x000000ff
        /*047c*/ 	.word	0x00000008
        /*0480*/ 	.short	0x010a
        /*0482*/ 	.byte	0x06
	.zero		1


	//   ....[57]....
        /*0484*/ 	.word	0x000031d0
        /*0488*/ 	.word	0x000000ff
        /*048c*/ 	.word	0x00000000
        /*0490*/ 	.short	0x0101
        /*0492*/ 	.byte	0x07
	.zero		1


	//   ....[58]....
        /*0494*/ 	.word	0x00003510
        /*0498*/ 	.word	0x00000000
        /*049c*/ 	.word	0x00000060
        /*04a0*/ 	.short	0x010a
        /*04a2*/ 	.byte	0xff
	.zero		1


	//   ....[59]....
        /*04a4*/ 	.word	0x000035d0
        /*04a8*/ 	.word	0x00000000
        /*04ac*/ 	.word	0x00000000
        /*04b0*/ 	.short	0x0101
        /*04b2*/ 	.byte	0xff
	.zero		1


	//   ....[60]....
        /*04b4*/ 	.word	0x00003690
        /*04b8*/ 	.word	0x000000ff
        /*04bc*/ 	.word	0x00000000
        /*04c0*/ 	.short	0x010a
        /*04c2*/ 	.byte	0x08
	.zero		1


	//   ....[61]....
        /*04c4*/ 	.word	0x000036a0
        /*04c8*/ 	.word	0x000000ff
        /*04cc*/ 	.word	0x000000a0
        /*04d0*/ 	.short	0x010a
        /*04d2*/ 	.byte	0x09
	.zero		1


	//   ....[62]....
        /*04d4*/ 	.word	0x00003750
        /*04d8*/ 	.word	0x000000ff
        /*04dc*/ 	.word	0x00000000
        /*04e0*/ 	.short	0x010a
        /*04e2*/ 	.byte	0x08
	.zero		1


	//   ....[63]....
        /*04e4*/ 	.word	0x00003880
        /*04e8*/ 	.word	0x000000ff
        /*04ec*/ 	.word	0x00000000
        /*04f0*/ 	.short	0x010a
        /*04f2*/ 	.byte	0x1e
	.zero		1


	//   ....[64]....
        /*04f4*/ 	.word	0x00003b80
        /*04f8*/ 	.word	0x000000ff
        /*04fc*/ 	.word	0x00000000
        /*0500*/ 	.short	0x010a
        /*0502*/ 	.byte	0x08
	.zero		1


	//   ....[65]....
        /*0504*/ 	.word	0x00003c10
        /*0508*/ 	.word	0x000000ff
        /*050c*/ 	.word	0x00000000
        /*0510*/ 	.short	0x010a
        /*0512*/ 	.byte	0x08
	.zero		1


	//   ....[66]....
        /*0514*/ 	.word	0x00003ca0
        /*0518*/ 	.word	0x000000ff
        /*051c*/ 	.word	0x00000000
        /*0520*/ 	.short	0x010a
        /*0522*/ 	.byte	0x08
	.zero		1


	//   ....[67]....
        /*0524*/ 	.word	0x00003d40
        /*0528*/ 	.word	0x00000000
        /*052c*/ 	.word	0x00000000
        /*0530*/ 	.short	0x010a
        /*0532*/ 	.byte	0xff
	.zero		1


	//   ....[68]....
        /*0534*/ 	.word	0x00003d80
        /*0538*/ 	.word	0x00000000
        /*053c*/ 	.word	0x00000000
        /*0540*/ 	.short	0x010a
        /*0542*/ 	.byte	0xff
	.zero		1


	//   ....[69]....
        /*0544*/ 	.word	0x00003df0
        /*0548*/ 	.word	0x000000ff
        /*054c*/ 	.word	0x00000000
        /*0550*/ 	.short	0x0101
        /*0552*/ 	.byte	0x05
	.zero		1


	//   ....[70]....
        /*0554*/ 	.word	0x00003e30
        /*0558*/ 	.word	0x000000ff
        /*055c*/ 	.word	0x000000e0
        /*0560*/ 	.short	0x010a
        /*0562*/ 	.byte	0x07
	.zero		1


	//   ....[71]....
        /*0564*/ 	.word	0x00003e80
        /*0568*/ 	.word	0x000000ff
        /*056c*/ 	.word	0x00000000
        /*0570*/ 	.short	0x0101
        /*0572*/ 	.byte	0x05
	.zero		1


	//   ....[72]....
        /*0574*/ 	.word	0x00004290
        /*0578*/ 	.word	0x00000000
        /*057c*/ 	.word	0x00000060
        /*0580*/ 	.short	0x010a
        /*0582*/ 	.byte	0xff
	.zero		1


	//   ....[73]....
        /*0584*/ 	.word	0x00004380
        /*0588*/ 	.word	0x00000000
        /*058c*/ 	.word	0x00000000
        /*0590*/ 	.short	0x0101
        /*0592*/ 	.byte	0xff
	.zero		1


	//   ....[74]....
        /*0594*/ 	.word	0x000046a0
        /*0598*/ 	.word	0x000000ff
        /*059c*/ 	.word	0x00000058
        /*05a0*/ 	.short	0x010a
        /*05a2*/ 	.byte	0x06
	.zero		1


	//   ....[75]....
        /*05a4*/ 	.word	0x00004820
        /*05a8*/ 	.word	0x000000ff
        /*05ac*/ 	.word	0x00000048
        /*05b0*/ 	.short	0x010a
        /*05b2*/ 	.byte	0x06
	.zero		1


	//   ....[76]....
        /*05b4*/ 	.word	0x00004b50
        /*05b8*/ 	.word	0x000000ff
        /*05bc*/ 	.word	0x00000040
        /*05c0*/ 	.short	0x010b
        /*05c2*/ 	.byte	0x06
	.zero		1


	//   ....[77]....
        /*05c4*/ 	.word	0x00004b70
        /*05c8*/ 	.word	0x000000ff
        /*05cc*/ 	.word	0x00000000
        /*05d0*/ 	.short	0x0101
        /*05d2*/ 	.byte	0x25
	.zero		1


	//   ....[78]....
        /*05d4*/ 	.word	0x00004bb0
        /*05d8*/ 	.word	0x00000000
        /*05dc*/ 	.word	0x00000048
        /*05e0*/ 	.short	0x010a
        /*05e2*/ 	.byte	0xff
	.zero		1


	//   ....[79]....
        /*05e4*/ 	.word	0x00004ee0
        /*05e8*/ 	.word	0x00000000
        /*05ec*/ 	.word	0x00000060
        /*05f0*/ 	.short	0x010a
        /*05f2*/ 	.byte	0xff
	.zero		1


	//   ....[80]....
        /*05f4*/ 	.word	0x00004ff0
        /*05f8*/ 	.word	0x00000000
        /*05fc*/ 	.word	0x00000000
        /*0600*/ 	.short	0x0101
        /*0602*/ 	.byte	0xff
	.zero		1


	//   ....[81]....
        /*0604*/ 	.word	0x00005990
        /*0608*/ 	.word	0x000000ff
        /*060c*/ 	.word	0x00000040
        /*0610*/ 	.short	0x010a
        /*0612*/ 	.byte	0x2b
	.zero		1


	//   ....[82]....
        /*0614*/ 	.word	0x000059a0
        /*0618*/ 	.word	0x000000b5
        /*061c*/ 	.word	0x00000080
        /*0620*/ 	.short	0x010a
        /*0622*/ 	.byte	0xff
	.zero		1


	//   ....[83]....
        /*0624*/ 	.word	0x00005b30
        /*0628*/ 	.word	0x000000ff
        /*062c*/ 	.word	0x00000040
        /*0630*/ 	.short	0x010a
        /*0632*/ 	.byte	0x2b
	.zero		1


	//   ....[84]....
        /*0634*/ 	.word	0x00005c30
        /*0638*/ 	.word	0x000000ff
        /*063c*/ 	.word	0x00000000
        /*0640*/ 	.short	0x0101
        /*0642*/ 	.byte	0x04
	.zero		1


	//   ....[85]....
        /*0644*/ 	.word	0x00005c90
        /*0648*/ 	.word	0x000000b5
        /*064c*/ 	.word	0x00000080
        /*0650*/ 	.short	0x010a
        /*0652*/ 	.byte	0xff
	.zero		1


	//   ....[86]....
        /*0654*/ 	.word	0x00005f30
        /*0658*/ 	.word	0x000000b5
        /*065c*/ 	.word	0x00000000
        /*0660*/ 	.short	0x0101
        /*0662*/ 	.byte	0xff
	.zero		1


	//   ....[87]....
        /*0664*/ 	.word	0x000070f0
        /*0668*/ 	.word	0x00000003
        /*066c*/ 	.word	0x000000d0
        /*0670*/ 	.short	0x010a
        /*0672*/ 	.byte	0xff
	.zero		1


	//   ....[88]....
        /*0674*/ 	.word	0x00007150
        /*0678*/ 	.word	0x00000002
        /*067c*/ 	.word	0x00000020
        /*0680*/ 	.short	0x010a
        /*0682*/ 	.byte	0xff
	.zero		1


	//   ....[89]....
        /*0684*/ 	.word	0x000071b0
        /*0688*/ 	.word	0x00000002
        /*068c*/ 	.word	0x00000020
        /*0690*/ 	.short	0x010a
        /*0692*/ 	.byte	0xff
	.zero		1


	//   ....[90]....
        /*0694*/ 	.word	0x00007200
        /*0698*/ 	.word	0x00000002
        /*069c*/ 	.word	0x00000060
        /*06a0*/ 	.short	0x010a
        /*06a2*/ 	.byte	0xff
	.zero		1


	//   ....[91]....
        /*06a4*/ 	.word	0x00007260
        /*06a8*/ 	.word	0x00000000
        /*06ac*/ 	.word	0x00000000
        /*06b0*/ 	.short	0x010a
        /*06b2*/ 	.byte	0xff
	.zero		1


	//   ....[92]....
        /*06b4*/ 	.word	0x000072c0
        /*06b8*/ 	.word	0x00000000
        /*06bc*/ 	.word	0x00000000
        /*06c0*/ 	.short	0x010a
        /*06c2*/ 	.byte	0xff
	.zero		1


	//   ....[93]....
        /*06c4*/ 	.word	0x00007320
        /*06c8*/ 	.word	0x00000000
        /*06cc*/ 	.word	0x00000000
        /*06d0*/ 	.short	0x010a
        /*06d2*/ 	.byte	0xff
	.zero		1


	//   ....[94]....
        /*06d4*/ 	.word	0x00007370
        /*06d8*/ 	.word	0x00000000
        /*06dc*/ 	.word	0x000000c0
        /*06e0*/ 	.short	0x010a
        /*06e2*/ 	.byte	0xff
	.zero		1


	//   ....[95]....
        /*06e4*/ 	.word	0x000073d0
        /*06e8*/ 	.word	0x00000000
        /*06ec*/ 	.word	0x00000070
        /*06f0*/ 	.short	0x010a
        /*06f2*/ 	.byte	0xff
	.zero		1


	//   ....[96]....
        /*06f4*/ 	.word	0x00007420
        /*06f8*/ 	.word	0x00000000
        /*06fc*/ 	.word	0x00000060
        /*0700*/ 	.short	0x010a
        /*0702*/ 	.byte	0xff
	.zero		1


	//   ....[97]....
        /*0704*/ 	.word	0x00007480
        /*0708*/ 	.word	0x00000000
        /*070c*/ 	.word	0x00000070
        /*0710*/ 	.short	0x010a
        /*0712*/ 	.byte	0xff
	.zero		1


	//   ....[98]....
        /*0714*/ 	.word	0x000074e0
        /*0718*/ 	.word	0x00000004
        /*071c*/ 	.word	0x00000008
        /*0720*/ 	.short	0x010a
        /*0722*/ 	.byte	0xff
	.zero		1


	//   ....[99]....
        /*0724*/ 	.word	0x000075c0
        /*0728*/ 	.word	0x00000002
        /*072c*/ 	.word	0x00000008
        /*0730*/ 	.short	0x010a
        /*0732*/ 	.byte	0xff
	.zero		1


	//   ....[100]....
        /*0734*/ 	.word	0x00007610
        /*0738*/ 	.word	0x00000000
        /*073c*/ 	.word	0x00000060
        /*0740*/ 	.short	0x010a
        /*0742*/ 	.byte	0xff
	.zero		1


	//   ....[101]....
        /*0744*/ 	.word	0x00007670
        /*0748*/ 	.word	0x00000000
        /*074c*/ 	.word	0x000000a0
        /*0750*/ 	.short	0x010a
        /*0752*/ 	.byte	0xff
	.zero		1


	//   ....[102]....
        /*0754*/ 	.word	0x000076d0
        /*0758*/ 	.word	0x00000000
        /*075c*/ 	.word	0x00000000
        /*0760*/ 	.short	0x010a
        /*0762*/ 	.byte	0xff
	.zero		1


	//   ....[103]....
        /*0764*/ 	.word	0x00007730
        /*0768*/ 	.word	0x00000000
        /*076c*/ 	.word	0x00000000
        /*0770*/ 	.short	0x010a
        /*0772*/ 	.byte	0xff
	.zero		1


	//   ....[104]....
        /*0774*/ 	.word	0x00007790
        /*0778*/ 	.word	0x00000000
        /*077c*/ 	.word	0x00000000
        /*0780*/ 	.short	0x010a
        /*0782*/ 	.byte	0xff
	.zero		1


	//   ....[105]....
        /*0784*/ 	.word	0x000077f0
        /*0788*/ 	.word	0x00000000
        /*078c*/ 	.word	0x00000000
        /*0790*/ 	.short	0x010a
        /*0792*/ 	.byte	0xff
	.zero		1


	//   ....[106]....
        /*0794*/ 	.word	0x00007850
        /*0798*/ 	.word	0x00000000
        /*079c*/ 	.word	0x000000e0
        /*07a0*/ 	.short	0x010a
        /*07a2*/ 	.byte	0xff
	.zero		1


	//   ....[107]....
        /*07a4*/ 	.word	0x000078a0
        /*07a8*/ 	.word	0x00000000
        /*07ac*/ 	.word	0x00000060
        /*07b0*/ 	.short	0x010a
        /*07b2*/ 	.byte	0xff
	.zero		1


	//   ....[108]....
        /*07b4*/ 	.word	0x00007900
        /*07b8*/ 	.word	0x00000000
        /*07bc*/ 	.word	0x00000058
        /*07c0*/ 	.short	0x010a
        /*07c2*/ 	.byte	0xff
	.zero		1


	//   ....[109]....
        /*07c4*/ 	.word	0x00007960
        /*07c8*/ 	.word	0x00000003
        /*07cc*/ 	.word	0x00000048
        /*07d0*/ 	.short	0x010a
        /*07d2*/ 	.byte	0xff
	.zero		1


	//   ....[110]....
        /*07d4*/ 	.word	0x000079b0
        /*07d8*/ 	.word	0x00000000
        /*07dc*/ 	.word	0x00000060
        /*07e0*/ 	.short	0x010a
        /*07e2*/ 	.byte	0xff
	.zero		1


	//   ....[111]....
        /*07e4*/ 	.word	0x00007a10
        /*07e8*/ 	.word	0x00000000
        /*07ec*/ 	.word	0x00000040
        /*07f0*/ 	.short	0x010a
        /*07f2*/ 	.byte	0xff
	.zero		1


	//   ....[112]....
        /*07f4*/ 	.word	0x00007a60
        /*07f8*/ 	.word	0x000000b5
        /*07fc*/ 	.word	0x00000080
        /*0800*/ 	.short	0x010a
        /*0802*/ 	.byte	0xff
	.zero		1


	//----- nvinfo : EIATTR_NUM_MBARRIERS
	.align		4
.L_47:
        /*0804*/ 	.byte	0x03, 0x38
        /*0806*/ 	.short	0x001d


	//----- nvinfo : EIATTR_EXIT_INSTR_OFFSETS
	.align		4
        /*0808*/ 	.byte	0x04, 0x1c
        /*080a*/ 	.short	(.L_49 - .L_48)


	//   ....[0]....
.L_48:
        /*080c*/ 	.word	0x000027d0


	//   ....[1]....
        /*0810*/ 	.word	0x00002cd0


	//   ....[2]....
        /*0814*/ 	.word	0x00002d30


	//   ....[3]....
        /*0818*/ 	.word	0x000040b0


	//   ....[4]....
        /*081c*/ 	.word	0x00004be0


	//   ....[5]....
        /*0820*/ 	.word	0x00004c20


	//   ....[6]....
        /*0824*/ 	.word	0x000070e0


	//----- nvinfo : EIATTR_MAX_THREADS
	.align		4
.L_49:
        /*0828*/ 	.byte	0x04, 0x05
        /*082a*/ 	.short	(.L_51 - .L_50)
.L_50:
        /*082c*/ 	.word	0x00000100
        /*0830*/ 	.word	0x00000001
        /*0834*/ 	.word	0x00000001


	//----- nvinfo : EIATTR_CRS_STACK_SIZE
	.align		4
.L_51:
        /*0838*/ 	.byte	0x04, 0x1e
        /*083a*/ 	.short	(.L_53 - .L_52)
.L_52:
        /*083c*/ 	.word	0x00000000


	//----- nvinfo : EIATTR_CBANK_PARAM_SIZE
	.align		4
.L_53:
        /*0840*/ 	.byte	0x03, 0x19
        /*0842*/ 	.short	0x0800


	//----- nvinfo : EIATTR_PARAM_CBANK
	.align		4
        /*0844*/ 	.byte	0x04, 0x0a
        /*0846*/ 	.short	(.L_55 - .L_54)
	.align		4
.L_54:
        /*0848*/ 	.word	index@(.nv.constant0._ZN7cutlass13device_kernelINS_4gemm6kernel13GemmUniversalIN4cute5tupleIJiiiiEEENS1_10collective13CollectiveMmaINS1_35MainloopSm100TmaUmmaWarpSpecializedILi4ELi2ELi4ENS5_IJNS4_1CILi2EEENSA_ILi1EEESC_EEEEENS5_IJNSA_ILi256EEENSA_ILi64EEENSA_ILi128EEEEEENS_12float_e4m3_tENS5_IJlSC_lEEESJ_SK_NS4_8TiledMMAINS4_8MMA_AtomIJNS4_10MMA_TraitsINS4_25SM100_MMA_F8F6F4_2x1SM_SSEJSJ_SJ_fSF_SG_NS4_17integral_constantINS4_4UMMA5MajorELSR_0EEESS_NSP_INSQ_7ScaleInELST_0EEESU_EEEEEENS4_6LayoutINS5_IJSC_SC_SC_EEENS5_IJNSA_ILi0EEESZ_SZ_EEEEENS5_IJNS4_10UnderscoreES12_S12_EEEEENS4_18SM100_TMA_2SM_LOADENS4_14ComposedLayoutINS4_7SwizzleILi3ELi4ELi3EEENS4_18smem_ptr_flag_bitsILi8EEENSX_INS5_IJNSA_ILi8EEESH_EEENS5_IJSH_SC_EEEEEEEvNS4_8identityES15_S1F_vS1G_EENS_8epilogue10collective18CollectiveEpilogueINS1I_23Sm100TmaWarpSpecializedILi1ELi1ELi64ELb0ELb0EEEJNS5_IJSH_SG_SH_EEENS5_IJNSX_ISH_SC_EENSX_ISG_SC_EEEEESJ_SK_SJ_SK_NS1I_6fusion15FusionCallbacksIS1M_NS1R_17LinearCombinationISJ_fSJ_fLNS_15FloatRoundStyleE2EEES1N_S1Q_JEEENS4_5SM1004TMEM4LOAD26SM100_TMEM_LOAD_32dp32b64xENS4_13SM90_TMA_LOADENS16_INS17_ILi2ELi4ELi3EEES1A_NSX_INS5_IJS1B_SG_EEENS5_IJSG_SC_EEEEEEENS4_39AutoVectorizingCopyWithAssumedAlignmentILi128EEENS4_14SM90_TMA_STOREES26_S28_S28_EEEvvEEEEvNT_6ParamsE)
        /*084c*/ 	.short	0x0380
        /*084e*/ 	.short	0x0800


	//----- nvinfo : EIATTR_SW_WAR
	.align		4
.L_55:
        /*0850*/ 	.byte	0x04, 0x36
        /*0852*/ 	.short	(.L_57 - .L_56)
.L_56:
        /*0854*/ 	.word	0x00000008
.L_57:


//--------------------- .nv.callgraph             --------------------------
	.section	.nv.callgraph,"",@"SHT_CUDA_CALLGRAPH"
	.align	4
	.sectionentsize	8
	.align		4
        /*0000*/ 	.word	0x00000000
	.align		4
        /*0004*/ 	.word	0xffffffff
	.align		4
        /*0008*/ 	.word	index@(_ZN7cutlass13device_kernelINS_4gemm6kernel13GemmUniversalIN4cute5tupleIJiiiiEEENS1_10collective13CollectiveMmaINS1_35MainloopSm100TmaUmmaWarpSpecializedILi4ELi2ELi4ENS5_IJNS4_1CILi2EEENSA_ILi1EEESC_EEEEENS5_IJNSA_ILi256EEENSA_ILi64EEENSA_ILi128EEEEEENS_12float_e4m3_tENS5_IJlSC_lEEESJ_SK_NS4_8TiledMMAINS4_8MMA_AtomIJNS4_10MMA_TraitsINS4_25SM100_MMA_F8F6F4_2x1SM_SSEJSJ_SJ_fSF_SG_NS4_17integral_constantINS4_4UMMA5MajorELSR_0EEESS_NSP_INSQ_7ScaleInELST_0EEESU_EEEEEENS4_6LayoutINS5_IJSC_SC_SC_EEENS5_IJNSA_ILi0EEESZ_SZ_EEEEENS5_IJNS4_10UnderscoreES12_S12_EEEEENS4_18SM100_TMA_2SM_LOADENS4_14ComposedLayoutINS4_7SwizzleILi3ELi4ELi3EEENS4_18smem_ptr_flag_bitsILi8EEENSX_INS5_IJNSA_ILi8EEESH_EEENS5_IJSH_SC_EEEEEEEvNS4_8identityES15_S1F_vS1G_EENS_8epilogue10collective18CollectiveEpilogueINS1I_23Sm100TmaWarpSpecializedILi1ELi1ELi64ELb0ELb0EEEJNS5_IJSH_SG_SH_EEENS5_IJNSX_ISH_SC_EENSX_ISG_SC_EEEEESJ_SK_SJ_SK_NS1I_6fusion15FusionCallbacksIS1M_NS1R_17LinearCombinationISJ_fSJ_fLNS_15FloatRoundStyleE2EEES1N_S1Q_JEEENS4_5SM1004TMEM4LOAD26SM100_TMEM_LOAD_32dp32b64xENS4_13SM90_TMA_LOADENS16_INS17_ILi2ELi4ELi3EEES1A_NSX_INS5_IJS1B_SG_EEENS5_IJSG_SC_EEEEEEENS4_39AutoVectorizingCopyWithAssumedAlignmentILi128EEENS4_14SM90_TMA_STOREES26_S28_S28_EEEvvEEEEvNT_6ParamsE)
	.align		4
        /*000c*/ 	.word	index@(__assertfail)
	.align		4
        /*0010*/ 	.word	0x00000000
	.align		4
        /*0014*/ 	.word	0xfffffffe
	.align		4
        /*0018*/ 	.word	0x00000000
	.align		4
        /*001c*/ 	.word	0xfffffffd
	.align		4
        /*0020*/ 	.word	0x00000000
	.align		4
        /*0024*/ 	.word	0xfffffffc


//--------------------- .nv.constant4             --------------------------
	.section	.nv.constant4,"a",@progbits
	.align	8
	.align		8
.nv.constant4:
        /*0000*/ 	.dword	__assertfail
	.align		8
        /*0008*/ 	.dword	__unnamed_1
	.align		8
        /*0010*/ 	.dword	__unnamed_2
	.align		8
        /*0018*/ 	.dword	_ZN39_INTERNAL_897157de_4_k_cu_8ef753c0_90794cuda3std3__45__cpo5beginE
	.align		8
        /*0020*/ 	.dword	_ZN39_INTERNAL_897157de_4_k_cu_8ef753c0_90794cuda3std3__45__cpo3endE
	.align		8
        /*0028*/ 	.dword	_ZN39_INTERNAL_897157de_4_k_cu_8ef753c0_90794cuda3std3__45__cpo6cbeginE
	.align		8
        /*0030*/ 	.dword	_ZN39_INTERNAL_897157de_4_k_cu_8ef753c0_90794cuda3std3__45__cpo4cendE
	.align		8
        /*0038*/ 	.dword	_ZN39_INTERNAL_897157de_4_k_cu_8ef753c0_90794cuda3std3__441_GLOBAL__N__897157de_4_k_cu_8ef753c0_90796ignoreE
	.align		8
        /*0040*/ 	.dword	_ZN39_INTERNAL_897157de_4_k_cu_8ef753c0_90794cuda3std3__419piecewise_constructE
	.align		8
        /*0048*/ 	.dword	_ZN39_INTERNAL_897157de_4_k_cu_8ef753c0_90794cuda3std3__48in_placeE
	.align		8
        /*0050*/ 	.dword	_ZN39_INTERNAL_897157de_4_k_cu_8ef753c0_90794cuda3std6ranges3__45__cpo4swapE
	.align		8
        /*0058*/ 	.dword	_ZN39_INTERNAL_897157de_4_k_cu_8ef753c0_90794cuda3std6ranges3__45__cpo9iter_moveE
	.align		8
        /*0060*/ 	.dword	_ZN39_INTERNAL_897157de_4_k_cu_8ef753c0_90794cute7productE
	.align		8
        /*0068*/ 	.dword	_ZN39_INTERNAL_897157de_4_k_cu_8ef753c0_90794cute1_E
	.align		8
        /*0070*/ 	.dword	$str$25
	.align		8
        /*0078*/ 	.dword	$str$26
	.align		8
        /*0080*/ 	.dword	$str$27
	.align		8
        /*0088*/ 	.dword	$str$28


//--------------------- .text._ZN7cutlass13device_kernelINS_4gemm6kernel13GemmUniversalIN4cute5tupleIJiiiiEEENS1_10collective13CollectiveMmaINS1_35MainloopSm100TmaUmmaWarpSpecializedILi4ELi2ELi4ENS5_IJNS4_1CILi2EEENSA_ILi1EEESC_EEEEENS5_IJNSA_ILi256EEENSA_ILi64EEENSA_ILi128EEEEEENS_12float_e4m3_tENS5_IJlSC_lEEESJ_SK_NS4_8TiledMMAINS4_8MMA_AtomIJNS4_10MMA_TraitsINS4_25SM100_MMA_F8F6F4_2x1SM_SSEJSJ_SJ_fSF_SG_NS4_17integral_constantINS4_4UMMA5MajorELSR_0EEESS_NSP_INSQ_7ScaleInELST_0EEESU_EEEEEENS4_6LayoutINS5_IJSC_SC_SC_EEENS5_IJNSA_ILi0EEESZ_SZ_EEEEENS5_IJNS4_10UnderscoreES12_S12_EEEEENS4_18SM100_TMA_2SM_LOADENS4_14ComposedLayoutINS4_7SwizzleILi3ELi4ELi3EEENS4_18smem_ptr_flag_bitsILi8EEENSX_INS5_IJNSA_ILi8EEESH_EEENS5_IJSH_SC_EEEEEEEvNS4_8identityES15_S1F_vS1G_EENS_8epilogue10collective18CollectiveEpilogueINS1I_23Sm100TmaWarpSpecializedILi1ELi1ELi64ELb0ELb0EEEJNS5_IJSH_SG_SH_EEENS5_IJNSX_ISH_SC_EENSX_ISG_SC_EEEEESJ_SK_SJ_SK_NS1I_6fusion15FusionCallbacksIS1M_NS1R_17LinearCombinationISJ_fSJ_fLNS_15FloatRoundStyleE2EEES1N_S1Q_JEEENS4_5SM1004TMEM4LOAD26SM100_TMEM_LOAD_32dp32b64xENS4_13SM90_TMA_LOADENS16_INS17_ILi2ELi4ELi3EEES1A_NSX_INS5_IJS1B_SG_EEENS5_IJSG_SC_EEEEEEENS4_39AutoVectorizingCopyWithAssumedAlignmentILi128EEENS4_14SM90_TMA_STOREES26_S28_S28_EEEvvEEEEvNT_6ParamsE --------------------------
	.section	.text._ZN7cutlass13device_kernelINS_4gemm6kernel13GemmUniversalIN4cute5tupleIJiiiiEEENS1_10collective13CollectiveMmaINS1_35MainloopSm100TmaUmmaWarpSpecializedILi4ELi2ELi4ENS5_IJNS4_1CILi2EEENSA_ILi1EEESC_EEEEENS5_IJNSA_ILi256EEENSA_ILi64EEENSA_ILi128EEEEEENS_12float_e4m3_tENS5_IJlSC_lEEESJ_SK_NS4_8TiledMMAINS4_8MMA_AtomIJNS4_10MMA_TraitsINS4_25SM100_MMA_F8F6F4_2x1SM_SSEJSJ_SJ_fSF_SG_NS4_17integral_constantINS4_4UMMA5MajorELSR_0EEESS_NSP_INSQ_7ScaleInELST_0EEESU_EEEEEENS4_6LayoutINS5_IJSC_SC_SC_EEENS5_IJNSA_ILi0EEESZ_SZ_EEEEENS5_IJNS4_10UnderscoreES12_S12_EEEEENS4_18SM100_TMA_2SM_LOADENS4_14ComposedLayoutINS4_7SwizzleILi3ELi4ELi3EEENS4_18smem_ptr_flag_bitsILi8EEENSX_INS5_IJNSA_ILi8EEESH_EEENS5_IJSH_SC_EEEEEEEvNS4_8identityES15_S1F_vS1G_EENS_8epilogue10collective18CollectiveEpilogueINS1I_23Sm100TmaWarpSpecializedILi1ELi1ELi64ELb0ELb0EEEJNS5_IJSH_SG_SH_EEENS5_IJNSX_ISH_SC_EENSX_ISG_SC_EEEEESJ_SK_SJ_SK_NS1I_6fusion15FusionCallbacksIS1M_NS1R_17LinearCombinationISJ_fSJ_fLNS_15FloatRoundStyleE2EEES1N_S1Q_JEEENS4_5SM1004TMEM4LOAD26SM100_TMEM_LOAD_32dp32b64xENS4_13SM90_TMA_LOADENS16_INS17_ILi2ELi4ELi3EEES1A_NSX_INS5_IJS1B_SG_EEENS5_IJSG_SC_EEEEEEENS4_39AutoVectorizingCopyWithAssumedAlignmentILi128EEENS4_14SM90_TMA_STOREES26_S28_S28_EEEvvEEEEvNT_6ParamsE,"ax",@progbits
	.align	128
.text._ZN7cutlass13device_kernelINS_4gemm6kernel13GemmUniversalIN4cute5tupleIJiiiiEEENS1_10collective13CollectiveMmaINS1_35MainloopSm100TmaUmmaWarpSpecializedILi4ELi2ELi4ENS5_IJNS4_1CILi2EEENSA_ILi1EEESC_EEEEENS5_IJNSA_ILi256EEENSA_ILi64EEENSA_ILi128EEEEEENS_12float_e4m3_tENS5_IJlSC_lEEESJ_SK_NS4_8TiledMMAINS4_8MMA_AtomIJNS4_10MMA_TraitsINS4_25SM100_MMA_F8F6F4_2x1SM_SSEJSJ_SJ_fSF_SG_NS4_17integral_constantINS4_4UMMA5MajorELSR_0EEESS_NSP_INSQ_7ScaleInELST_0EEESU_EEEEEENS4_6LayoutINS5_IJSC_SC_SC_EEENS5_IJNSA_ILi0EEESZ_SZ_EEEEENS5_IJNS4_10UnderscoreES12_S12_EEEEENS4_18SM100_TMA_2SM_LOADENS4_14ComposedLayoutINS4_7SwizzleILi3ELi4ELi3EEENS4_18smem_ptr_flag_bitsILi8EEENSX_INS5_IJNSA_ILi8EEESH_EEENS5_IJSH_SC_EEEEEEEvNS4_8identityES15_S1F_vS1G_EENS_8epilogue10collective18CollectiveEpilogueINS1I_23Sm100TmaWarpSpecializedILi1ELi1ELi64ELb0ELb0EEEJNS5_IJSH_SG_SH_EEENS5_IJNSX_ISH_SC_EENSX_ISG_SC_EEEEESJ_SK_SJ_SK_NS1I_6fusion15FusionCallbacksIS1M_NS1R_17LinearCombinationISJ_fSJ_fLNS_15FloatRoundStyleE2EEES1N_S1Q_JEEENS4_5SM1004TMEM4LOAD26SM100_TMEM_LOAD_32dp32b64xENS4_13SM90_TMA_LOADENS16_INS17_ILi2ELi4ELi3EEES1A_NSX_INS5_IJS1B_SG_EEENS5_IJSG_SC_EEEEEEENS4_39AutoVectorizingCopyWithAssumedAlignmentILi128EEENS4_14SM90_TMA_STOREES26_S28_S28_EEEvvEEEEvNT_6ParamsE:
        .type           _ZN7cutlass13device_kernelINS_4gemm6kernel13GemmUniversalIN4cute5tupleIJiiiiEEENS1_10collective13CollectiveMmaINS1_35MainloopSm100TmaUmmaWarpSpecializedILi4ELi2ELi4ENS5_IJNS4_1CILi2EEENSA_ILi1EEESC_EEEEENS5_IJNSA_ILi256EEENSA_ILi64EEENSA_ILi128EEEEEENS_12float_e4m3_tENS5_IJlSC_lEEESJ_SK_NS4_8TiledMMAINS4_8MMA_AtomIJNS4_10MMA_TraitsINS4_25SM100_MMA_F8F6F4_2x1SM_SSEJSJ_SJ_fSF_SG_NS4_17integral_constantINS4_4UMMA5MajorELSR_0EEESS_NSP_INSQ_7ScaleInELST_0EEESU_EEEEEENS4_6LayoutINS5_IJSC_SC_SC_EEENS5_IJNSA_ILi0EEESZ_SZ_EEEEENS5_IJNS4_10UnderscoreES12_S12_EEEEENS4_18SM100_TMA_2SM_LOADENS4_14ComposedLayoutINS4_7SwizzleILi3ELi4ELi3EEENS4_18smem_ptr_flag_bitsILi8EEENSX_INS5_IJNSA_ILi8EEESH_EEENS5_IJSH_SC_EEEEEEEvNS4_8identityES15_S1F_vS1G_EENS_8epilogue10collective18CollectiveEpilogueINS1I_23Sm100TmaWarpSpecializedILi1ELi1ELi64ELb0ELb0EEEJNS5_IJSH_SG_SH_EEENS5_IJNSX_ISH_SC_EENSX_ISG_SC_EEEEESJ_SK_SJ_SK_NS1I_6fusion15FusionCallbacksIS1M_NS1R_17LinearCombinationISJ_fSJ_fLNS_15FloatRoundStyleE2EEES1N_S1Q_JEEENS4_5SM1004TMEM4LOAD26SM100_TMEM_LOAD_32dp32b64xENS4_13SM90_TMA_LOADENS16_INS17_ILi2ELi4ELi3EEES1A_NSX_INS5_IJS1B_SG_EEENS5_IJSG_SC_EEEEEEENS4_39AutoVectorizingCopyWithAssumedAlignmentILi128EEENS4_14SM90_TMA_STOREES26_S28_S28_EEEvvEEEEvNT_6ParamsE,@function
        .size           _ZN7cutlass13device_kernelINS_4gemm6kernel13GemmUniversalIN4cute5tupleIJiiiiEEENS1_10collective13CollectiveMmaINS1_35MainloopSm100TmaUmmaWarpSpecializedILi4ELi2ELi4ENS5_IJNS4_1CILi2EEENSA_ILi1EEESC_EEEEENS5_IJNSA_ILi256EEENSA_ILi64EEENSA_ILi128EEEEEENS_12float_e4m3_tENS5_IJlSC_lEEESJ_SK_NS4_8TiledMMAINS4_8MMA_AtomIJNS4_10MMA_TraitsINS4_25SM100_MMA_F8F6F4_2x1SM_SSEJSJ_SJ_fSF_SG_NS4_17integral_constantINS4_4UMMA5MajorELSR_0EEESS_NSP_INSQ_7ScaleInELST_0EEESU_EEEEEENS4_6LayoutINS5_IJSC_SC_SC_EEENS5_IJNSA_ILi0EEESZ_SZ_EEEEENS5_IJNS4_10UnderscoreES12_S12_EEEEENS4_18SM100_TMA_2SM_LOADENS4_14ComposedLayoutINS4_7SwizzleILi3ELi4ELi3EEENS4_18smem_ptr_flag_bitsILi8EEENSX_INS5_IJNSA_ILi8EEESH_EEENS5_IJSH_SC_EEEEEEEvNS4_8identityES15_S1F_vS1G_EENS_8epilogue10collective18CollectiveEpilogueINS1I_23Sm100TmaWarpSpecializedILi1ELi1ELi64ELb0ELb0EEEJNS5_IJSH_SG_SH_EEENS5_IJNSX_ISH_SC_EENSX_ISG_SC_EEEEESJ_SK_SJ_SK_NS1I_6fusion15FusionCallbacksIS1M_NS1R_17LinearCombinationISJ_fSJ_fLNS_15FloatRoundStyleE2EEES1N_S1Q_JEEENS4_5SM1004TMEM4LOAD26SM100_TMEM_LOAD_32dp32b64xENS4_13SM90_TMA_LOADENS16_INS17_ILi2ELi4ELi3EEES1A_NSX_INS5_IJS1B_SG_EEENS5_IJSG_SC_EEEEEEENS4_39AutoVectorizingCopyWithAssumedAlignmentILi128EEENS4_14SM90_TMA_STOREES26_S28_S28_EEEvvEEEEvNT_6ParamsE,(.L_x_149 - _ZN7cutlass13device_kernelINS_4gemm6kernel13GemmUniversalIN4cute5tupleIJiiiiEEENS1_10collective13CollectiveMmaINS1_35MainloopSm100TmaUmmaWarpSpecializedILi4ELi2ELi4ENS5_IJNS4_1CILi2EEENSA_ILi1EEESC_EEEEENS5_IJNSA_ILi256EEENSA_ILi64EEENSA_ILi128EEEEEENS_12float_e4m3_tENS5_IJlSC_lEEESJ_SK_NS4_8TiledMMAINS4_8MMA_AtomIJNS4_10MMA_TraitsINS4_25SM100_MMA_F8F6F4_2x1SM_SSEJSJ_SJ_fSF_SG_NS4_17integral_constantINS4_4UMMA5MajorELSR_0EEESS_NSP_INSQ_7ScaleInELST_0EEESU_EEEEEENS4_6LayoutINS5_IJSC_SC_SC_EEENS5_IJNSA_ILi0EEESZ_SZ_EEEEENS5_IJNS4_10UnderscoreES12_S12_EEEEENS4_18SM100_TMA_2SM_LOADENS4_14ComposedLayoutINS4_7SwizzleILi3ELi4ELi3EEENS4_18smem_ptr_flag_bitsILi8EEENSX_INS5_IJNSA_ILi8EEESH_EEENS5_IJSH_SC_EEEEEEEvNS4_8identityES15_S1F_vS1G_EENS_8epilogue10collective18CollectiveEpilogueINS1I_23Sm100TmaWarpSpecializedILi1ELi1ELi64ELb0ELb0EEEJNS5_IJSH_SG_SH_EEENS5_IJNSX_ISH_SC_EENSX_ISG_SC_EEEEESJ_SK_SJ_SK_NS1I_6fusion15FusionCallbacksIS1M_NS1R_17LinearCombinationISJ_fSJ_fLNS_15FloatRoundStyleE2EEES1N_S1Q_JEEENS4_5SM1004TMEM4LOAD26SM100_TMEM_LOAD_32dp32b64xENS4_13SM90_TMA_LOADENS16_INS17_ILi2ELi4ELi3EEES1A_NSX_INS5_IJS1B_SG_EEENS5_IJSG_SC_EEEEEEENS4_39AutoVectorizingCopyWithAssumedAlignmentILi128EEENS4_14SM90_TMA_STOREES26_S28_S28_EEEvvEEEEvNT_6ParamsE)
        .other          _ZN7cutlass13device_kernelINS_4gemm6kernel13GemmUniversalIN4cute5tupleIJiiiiEEENS1_10collective13CollectiveMmaINS1_35MainloopSm100TmaUmmaWarpSpecializedILi4ELi2ELi4ENS5_IJNS4_1CILi2EEENSA_ILi1EEESC_EEEEENS5_IJNSA_ILi256EEENSA_ILi64EEENSA_ILi128EEEEEENS_12float_e4m3_tENS5_IJlSC_lEEESJ_SK_NS4_8TiledMMAINS4_8MMA_AtomIJNS4_10MMA_TraitsINS4_25SM100_MMA_F8F6F4_2x1SM_SSEJSJ_SJ_fSF_SG_NS4_17integral_constantINS4_4UMMA5MajorELSR_0EEESS_NSP_INSQ_7ScaleInELST_0EEESU_EEEEEENS4_6LayoutINS5_IJSC_SC_SC_EEENS5_IJNSA_ILi0EEESZ_SZ_EEEEENS5_IJNS4_10UnderscoreES12_S12_EEEEENS4_18SM100_TMA_2SM_LOADENS4_14ComposedLayoutINS4_7SwizzleILi3ELi4ELi3EEENS4_18smem_ptr_flag_bitsILi8EEENSX_INS5_IJNSA_ILi8EEESH_EEENS5_IJSH_SC_EEEEEEEvNS4_8identityES15_S1F_vS1G_EENS_8epilogue10collective18CollectiveEpilogueINS1I_23Sm100TmaWarpSpecializedILi1ELi1ELi64ELb0ELb0EEEJNS5_IJSH_SG_SH_EEENS5_IJNSX_ISH_SC_EENSX_ISG_SC_EEEEESJ_SK_SJ_SK_NS1I_6fusion15FusionCallbacksIS1M_NS1R_17LinearCombinationISJ_fSJ_fLNS_15FloatRoundStyleE2EEES1N_S1Q_JEEENS4_5SM1004TMEM4LOAD26SM100_TMEM_LOAD_32dp32b64xENS4_13SM90_TMA_LOADENS16_INS17_ILi2ELi4ELi3EEES1A_NSX_INS5_IJS1B_SG_EEENS5_IJSG_SC_EEEEEEENS4_39AutoVectorizingCopyWithAssumedAlignmentILi128EEENS4_14SM90_TMA_STOREES26_S28_S28_EEEvvEEEEvNT_6ParamsE,@"STO_CUDA_ENTRY STV_DEFAULT"
_ZN7cutlass13device_kernelINS_4gemm6kernel13GemmUniversalIN4cute5tupleIJiiiiEEENS1_10collective13CollectiveMmaINS1_35MainloopSm100TmaUmmaWarpSpecializedILi4ELi2ELi4ENS5_IJNS4_1CILi2EEENSA_ILi1EEESC_EEEEENS5_IJNSA_ILi256EEENSA_ILi64EEENSA_ILi128EEEEEENS_12float_e4m3_tENS5_IJlSC_lEEESJ_SK_NS4_8TiledMMAINS4_8MMA_AtomIJNS4_10MMA_TraitsINS4_25SM100_MMA_F8F6F4_2x1SM_SSEJSJ_SJ_fSF_SG_NS4_17integral_constantINS4_4UMMA5MajorELSR_0EEESS_NSP_INSQ_7ScaleInELST_0EEESU_EEEEEENS4_6LayoutINS5_IJSC_SC_SC_EEENS5_IJNSA_ILi0EEESZ_SZ_EEEEENS5_IJNS4_10UnderscoreES12_S12_EEEEENS4_18SM100_TMA_2SM_LOADENS4_14ComposedLayoutINS4_7SwizzleILi3ELi4ELi3EEENS4_18smem_ptr_flag_bitsILi8EEENSX_INS5_IJNSA_ILi8EEESH_EEENS5_IJSH_SC_EEEEEEEvNS4_8identityES15_S1F_vS1G_EENS_8epilogue10collective18CollectiveEpilogueINS1I_23Sm100TmaWarpSpecializedILi1ELi1ELi64ELb0ELb0EEEJNS5_IJSH_SG_SH_EEENS5_IJNSX_ISH_SC_EENSX_ISG_SC_EEEEESJ_SK_SJ_SK_NS1I_6fusion15FusionCallbacksIS1M_NS1R_17LinearCombinationISJ_fSJ_fLNS_15FloatRoundStyleE2EEES1N_S1Q_JEEENS4_5SM1004TMEM4LOAD26SM100_TMEM_LOAD_32dp32b64xENS4_13SM90_TMA_LOADENS16_INS17_ILi2ELi4ELi3EEES1A_NSX_INS5_IJS1B_SG_EEENS5_IJSG_SC_EEEEEEENS4_39AutoVectorizingCopyWithAssumedAlignmentILi128EEENS4_14SM90_TMA_STOREES26_S28_S28_EEEvvEEEEvNT_6ParamsE:
[----:B------:R-:W1:Y:S01]  /*0000*/  LDC R1, c[0x0][0x37c] ;  /* 0x0000df00ff017b82 */ /* 0x000e620000000800 */
[----:B------:R-:W2:Y:S01]  /*0010*/  S2R R166, SR_TID.X ;  /* 0x0000000000a67919 */ /* 0x000ea20000002100 */
[----:B------:R-:W3:Y:S06]  /*0020*/  LDCU.64 UR6, c[0x0][0x890] ;  /* 0x00011200ff0677ac */ /* 0x000eec0008000a00 */
[----:B------:R-:W4:Y:S01]  /*0030*/  S2UR UR37, SR_CgaCtaId ;  /* 0x00000000002579c3 */ /* 0x000f220000008800 */
[----:B------:R-:W-:Y:S02]  /*0040*/  PRMT R165, RZ, 0x7610, R165 ;  /* 0x00007610ffa57816 */ /* 0x000fe400000000a5 */
[----:B------:R-:W-:Y:S01]  /*0050*/  ELECT P1, URZ, PT ;  /* 0x0000000000ff782f */ /* 0x000fe20003820000 */
[----:B------:R-:W1:Y:S01]  /*0060*/  LDCU.64 UR40, c[0x0][0x358] ;  /* 0x00006b00ff2877ac */ /* 0x000e620008000a00 */
[----:B---3--:R-:W-:-:S04]  /*0070*/  UISETP.NE.U32.AND UP0, UPT, UR6, URZ, UPT ;  /* 0x000000ff0600728c */ /* 0x008fc8000bf05070 */
[----:B------:R-:W-:Y:S02]  /*0080*/  UISETP.NE.AND.EX UP0, UPT, UR7, URZ, UPT, UP0 ;  /* 0x000000ff0700728c */ /* 0x000fe4000bf05300 */
[----:B----4-:R-:W-:Y:S02]  /*0090*/  ULOP3.LUT UR5, UR37, 0x1, URZ, 0xc0, !UPT ;  /* 0x0000000125057892 */ /* 0x010fe4000f8ec0ff */
[----:B------:R-:W-:Y:S01]  /*00a0*/  ULOP3.LUT UR4, UR37, 0x1, URZ, 0x3c, !UPT ;  /* 0x0000000125047892 */ /* 0x000fe2000f8e3cff */
[----:B--2---:R-:W-:-:S05]  /*00b0*/  SHF.R.U32.HI R169, RZ, 0x5, R166 ;  /* 0x00000005ffa97819 */ /* 0x004fca00000116a6 */
[----:B------:R-:W2:Y:S02]  /*00c0*/  SHFL.IDX PT, R0, R169, RZ, 0x1f ;  /* 0x00001fffa9007589 */ /* 0x000ea400000e0000 */
[----:B--2---:R-:W-:Y:S01]  /*00d0*/  R2UR UR10, R0 ;  /* 0x00000000000a72ca */ /* 0x004fe200000e0000 */
[----:B-1----:R-:W-:-:S14]  /*00e0*/  BRA.U UP0, `(.L_x_0) ;  /* 0x00000001002c7547 */ /* 0x002fdc000b800000 */
[----:B------:R-:W1:Y:S02]  /*00f0*/  LDCU.64 UR8, c[0x0][0x888] ;  /* 0x00011100ff0877ac */ /* 0x000e640008000a00 */
[----:B-1----:R-:W-:-:S04]  /*0100*/  UISETP.NE.U32.AND UP0, UPT, UR8, URZ, UPT ;  /* 0x000000ff0800728c */ /* 0x002fc8000bf05070 */
[----:B------:R-:W-:-:S09]  /*0110*/  UISETP.NE.AND.EX UP0, UPT, UR9, URZ, UPT, UP0 ;  /* 0x000000ff0900728c */ /* 0x000fd2000bf05300 */
[----:B------:R-:W-:Y:S05]  /*0120*/  BRA.U !UP0, `(.L_x_1) ;  /* 0x0000000108107547 */ /* 0x000fea000b800000 */
[----:B------:R-:W1:Y:S02]  /*0130*/  LDC.64 R2, c[0x0][0x888] ;  /* 0x00022200ff027b82 */ /* 0x000e640000000a00 */
[----:B-1----:R1:W5:Y:S01]  /*0140*/  LDG.E R81, desc[UR40][R2.64] ;  /* 0x0000002802517981 */ /* 0x002362000c1e1900 */
[----:B------:R-:W-:Y:S01]  /*0150*/  HFMA2 R165, -RZ, RZ, 0, 5.9604644775390625e-08 ;  /* 0x00000001ffa57431 */ /* 0x000fe200000001ff */
[----:B------:R-:W-:Y:S05]  /*0160*/  BRA `(.L_x_0) ;  /* 0x00000000000c7947 */ /* 0x000fea0003800000 */
.L_x_1:
[----:B------:R-:W1:Y:S01]  /*0170*/  LDCU UR8, c[0x0][0x880] ;  /* 0x00011000ff0877ac */ /* 0x000e620008000800 */
[----:B------:R-:W-:Y:S01]  /*0180*/  HFMA2 R165, -RZ, RZ, 0, 5.9604644775390625e-08 ;  /* 0x00000001ffa57431 */ /* 0x000fe200000001ff */
[----:B-1----:R-:W-:-:S07]  /*0190*/  MOV R81, UR8 ;  /* 0x0000000800517c02 */ /* 0x002fce0008000f00 */
.L_x_0:
[----:B------:R-:W2:Y:S02]  /*01a0*/  LDCU.64 UR8, c[0x0][0x8b0] ;  /* 0x00011600ff0877ac */ /* 0x000ea40008000a00 */
[----:B--2---:R-:W-:-:S04]  /*01b0*/  UISETP.NE.U32.AND UP0, UPT, UR8, URZ, UPT ;  /* 0x000000ff0800728c */ /* 0x004fc8000bf05070 */
[----:B------:R-:W-:-:S09]  /*01c0*/  UISETP.NE.AND.EX UP0, UPT, UR9, URZ, UPT, UP0 ;  /* 0x000000ff0900728c */ /* 0x000fd2000bf05300 */
[----:B------:R-:W-:Y:S05]  /*01d0*/  BRA.U UP0, `(.L_x_2) ;  /* 0x0000000100247547 */ /* 0x000fea000b800000 */
[----:B------:R-:W2:Y:S02]  /*01e0*/  LDCU.64 UR8, c[0x0][0x8a8] ;  /* 0x00011500ff0877ac */ /* 0x000ea40008000a00 */
[----:B--2---:R-:W-:-:S04]  /*01f0*/  UISETP.NE.U32.AND UP0, UPT, UR8, URZ, UPT ;  /* 0x000000ff0800728c */ /* 0x004fc8000bf05070 */
[----:B------:R-:W-:-:S09]  /*0200*/  UISETP.NE.AND.EX UP0, UPT, UR9, URZ, UPT, UP0 ;  /* 0x000000ff0900728c */ /* 0x000fd2000bf05300 */
[----:B------:R-:W-:Y:S05]  /*0210*/  BRA.U !UP0, `(.L_x_3) ;  /* 0x00000001080c7547 */ /* 0x000fea000b800000 */
[----:B------:R-:W2:Y:S02]  /*0220*/  LDC.64 R78, c[0x0][0x8a8] ;  /* 0x00022a00ff4e7b82 */ /* 0x000ea40000000a00 */
[----:B--2---:R2:W5:Y:S01]  /*0230*/  LDG.E R78, desc[UR40][R78.64] ;  /* 0x000000284e4e7981 */ /* 0x004562000c1e1900 */
[----:B------:R-:W-:Y:S05]  /*0240*/  BRA `(.L_x_2) ;  /* 0x0000000000087947 */ /* 0x000fea0003800000 */
.L_x_3:
[----:B------:R-:W2:Y:S02]  /*0250*/  LDCU UR8, c[0x0][0x8a0] ;  /* 0x00011400ff0877ac */ /* 0x000ea40008000800 */
[----:B--2---:R-:W-:Y:S02]  /*0260*/  MOV R78, UR8 ;  /* 0x00000008004e7c02 */ /* 0x004fe40008000f00 */
.L_x_2:
[----:B------:R-:W-:Y:S01]  /*0270*/  IMAD.U32 R0, RZ, RZ, UR10 ;  /* 0x0000000aff007e24 */ /* 0x000fe2000f8e00ff */
[----:B------:R-:W-:Y:S04]  /*0280*/  BSSY.RECONVERGENT B0, `(.L_x_4) ;  /* 0x000000c000007945 */ /* 0x000fe80003800200 */
[C---:B------:R-:W-:Y:S02]  /*0290*/  ISETP.NE.OR P2, PT, R0.reuse, 0x1, !P1 ;  /* 0x000000010000780c */ /* 0x040fe40004f45670 */
[----:B------:R-:W-:-:S11]  /*02a0*/  ISETP.NE.OR P0, PT, R0, 0x3, !P1 ;  /* 0x000000030000780c */ /* 0x000fd60004f05670 */
[----:B------:R-:W-:Y:S05]  /*02b0*/  @P2 BRA `(.L_x_5) ;  /* 0x0000000000202947 */ /* 0x000fea0003800000 */
[----:B------:R-:W3:Y:S02]  /*02c0*/  LDCU.64 UR8, c[0x0][0x348] ;  /* 0x00006900ff0877ac */ /* 0x000ee40008000a00 */
[----:B---3--:R-:W-:Y:S02]  /*02d0*/  UIADD3 UR12, UP1, UPT, UR8, 0x80, URZ ;  /* 0x00000080080c7890 */ /* 0x008fe4000ff3e0ff */
[----:B------:R-:W-:Y:S02]  /*02e0*/  UIADD3 UR8, UP0, UPT, UR8, 0x180, URZ ;  /* 0x0000018008087890 */ /* 0x000fe4000ff1e0ff */
[----:B------:R-:W-:Y:S02]  /*02f0*/  UIADD3.X UR13, UPT, UPT, URZ, UR9, URZ, UP1, !UPT ;  /* 0x00000009ff0d7290 */ /* 0x000fe40008ffe4ff */
[----:B------:R-:W-:-:S07]  /*0300*/  UIADD3.X UR9, UPT, UPT, URZ, UR9, URZ, UP0, !UPT ;  /* 0x00000009ff097290 */ /* 0x000fce00087fe4ff */
[----:B------:R3:W-:Y:S02]  /*0310*/  UTMACCTL.PF [UR12] ;  /* 0x000000000c0079b9 */ /* 0x0007e40008040000 */
[----:B------:R3:W-:Y:S02]  /*0320*/  UTMACCTL.PF [UR8] ;  /* 0x00000000080079b9 */ /* 0x0007e40008040000 */
[----:B---3--:R-:W-:Y:S01]  /*0330*/  NOP ;  /* 0x0000000000007918 */ /* 0x008fe20000000000 */
.L_x_5:
[----:B------:R-:W-:Y:S05]  /*0340*/  BSYNC.RECONVERGENT B0 ;  /* 0x0000000000007941 */ /* 0x000fea0003800200 */
.L_x_4:
[----:B------:R-:W-:Y:S04]  /*0350*/  BSSY.RECONVERGENT B0, `(.L_x_6) ;  /* 0x000000a000007945 */ /* 0x000fe80003800200 */
        /* <DEDUP_REMOVED lines=9> */
.L_x_7:
[----:B------:R-:W-:Y:S05]  /*03f0*/  BSYNC.RECONVERGENT B0 ;  /* 0x0000000000007941 */ /* 0x000fea0003800200 */
.L_x_6:
[----:B------:R-:W3:Y:S01]  /*0400*/  LDCU.64 UR8, c[0x0][0x888] ;  /* 0x00011100ff0877ac */ /* 0x000ee20008000a00 */
[----:B------:R-:W-:Y:S02]  /*0410*/  UISETP.EQ.U32.AND UP1, UPT, UR6, URZ, UPT ;  /* 0x000000ff0600728c */ /* 0x000fe4000bf22070 */
[----:B------:R-:W-:Y:S02]  /*0420*/  UPLOP3.LUT UP5, UPT, UPT, UPT, UPT, 0x80, 0x8 ;  /* 0x000000000008789c */ /* 0x000fe40003faf070 */
[----:B---3--:R-:W-:-:S04]  /*0430*/  UISETP.NE.U32.AND UP0, UPT, UR8, URZ, UPT ;  /* 0x000000ff0800728c */ /* 0x008fc8000bf05070 */
[----:B------:R-:W-:-:S04]  /*0440*/  UISETP.NE.AND.EX UP0, UPT, UR9, URZ, UPT, UP0 ;  /* 0x000000ff0900728c */ /* 0x000fc8000bf05300 */
[----:B------:R-:W-:-:S04]  /*0450*/  UISETP.EQ.OR.EX UP2, UPT, UR7, URZ, !UP0, UP1 ;  /* 0x000000ff0700728c */ /* 0x000fc8000c742710 */
[----:B------:R-:W-:-:S05]  /*0460*/  UP2UR UR44, UPR, URZ, 0x4 ;  /* 0x00000004ff2c7883 */ /* 0x000fca0008000000 */
[----:B------:R-:W-:Y:S07]  /*0470*/  BRA.U !UP2, `(.L_x_8) ;  /* 0x000000010a207547 */ /* 0x000fee000b800000 */
[----:B------:R-:W-:Y:S01]  /*0480*/  UISETP.NE.U32.AND UP2, UPT, UR6, URZ, UPT ;  /* 0x000000ff0600728c */ /* 0x000fe2000bf45070 */
[----:B-----5:R-:W-:Y:S01]  /*0490*/  FSETP.NEU.AND P0, PT, R81, RZ, PT ;  /* 0x000000ff5100720b */ /* 0x020fe20003f0d000 */
[----:B------:R-:W-:Y:S02]  /*04a0*/  USEL UR6, URZ, 0xffffffff, UP0 ;  /* 0xffffffffff067887 */ /* 0x000fe40008000000 */
[----:B------:R-:W-:-:S10]  /*04b0*/  UISETP.NE.AND.EX UP2, UPT, UR7, URZ, UPT, UP2 ;  /* 0x000000ff0700728c */ /* 0x000fd4000bf45320 */
[----:B------:R-:W-:Y:S01]  /*04c0*/  VOTEU.ANY UP1, P0 ;  /* 0x0000000000ff7886 */ /* 0x000fe20000020100 */
[----:B------:R-:W-:-:S04]  /*04d0*/  @!UP2 USEL UR6, URZ, 0xffffffff, UP1 ;  /* 0xffffffffff06a887 */ /* 0x000fc80008800000 */
[----:B------:R-:W-:-:S04]  /*04e0*/  ULOP3.LUT UR6, UR6, 0x1, URZ, 0xc0, !UPT ;  /* 0x0000000106067892 */ /* 0x000fc8000f8ec0ff */
[----:B------:R-:W-:-:S11]  /*04f0*/  UISETP.NE.U32.AND UP5, UPT, UR6, 0x1, UPT ;  /* 0x000000010600788c */ /* 0x000fd6000bfa5070 */
.L_x_8:
[----:B------:R-:W3:Y:S01]  /*0500*/  SHFL.IDX PT, R0, R169, RZ, 0x1f ;  /* 0x00001fffa9007589 */ /* 0x000ee200000e0000 */
[----:B------:R-:W-:-:S04]  /*0510*/  UISETP.NE.AND UP1, UPT, UR10, 0x2, UPT ;  /* 0x000000020a00788c */ /* 0x000fc8000bf25270 */
[----:B------:R-:W-:Y:S02]  /*0520*/  UISETP.EQ.AND UP2, UPT, UR5, URZ, !UP1 ;  /* 0x000000ff0500728c */ /* 0x000fe4000cf42270 */
[----:B------:R-:W-:-:S04]  /*0530*/  USEL UR7, URZ, 0x1, UP1 ;  /* 0x00000001ff077887 */ /* 0x000fc80008800000 */
[----:B------:R-:W-:Y:S02]  /*0540*/  PLOP3.LUT P5, PT, P1, PT, UP2, 0x80, 0x8 ;  /* 0x000000000008781c */ /* 0x000fe40000faf028 */
[----:B---3--:R-:W-:-:S13]  /*0550*/  ISETP.NE.AND P0, PT, R0, RZ, PT ;  /* 0x000000ff0000720c */ /* 0x008fda0003f05270 */
[----:B------:R-:W-:Y:S05]  /*0560*/  @P0 BRA `(.L_x_9) ;  /* 0x0000000000440947 */ /* 0x000fea0003800000 */
[----:B------:R-:W-:Y:S01]  /*0570*/  UMOV UR8, 0x400 ;  /* 0x0000040000087882 */ /* 0x000fe20000000000 */
[----:B------:R-:W-:Y:S01]  /*0580*/  UMOV UR6, 0x1 ;  /* 0x0000000100067882 */ /* 0x000fe20000000000 */
[----:B------:R-:W-:Y:S02]  /*0590*/  ULEA UR8, UR37, UR8, 0x18 ;  /* 0x0000000825087291 */ /* 0x000fe4000f8ec0ff */
[----:B------:R-:W-:-:S04]  /*05a0*/  UIADD3 UR12, UPT, UPT, -UR6, 0x100000, URZ ;  /* 0x00100000060c7890 */ /* 0x000fc8000fffe1ff */
[----:B------:R-:W-:Y:S02]  /*05b0*/  USHF.L.U32 UR13, UR12, 0xb, URZ ;  /* 0x0000000b0c0d7899 */ /* 0x000fe400080006ff */
[----:B------:R-:W-:Y:S01]  /*05c0*/  USHF.L.U32 UR12, UR12, 0x1, URZ ;  /* 0x000000010c0c7899 */ /* 0x000fe200080006ff */
[----:B------:R-:W-:Y:S01]  /*05d0*/  ELECT P0, URZ, PT ;  /* 0x0000000000ff782f */ /* 0x000fe20003800000 */
[----:B------:R-:W3:Y:S10]  /*05e0*/  FENCE.VIEW.ASYNC.S ;  /* 0x00000000000073c6 */ /* 0x000ef40000000000 */
[----:B---3--:R3:W4:Y:S01]  /*05f0*/  SYNCS.EXCH.64 URZ, [UR8], UR12 ;  /* 0x0000000c08ff75b2 */ /* 0x0087220008000100 */
[----:B------:R3:W1:Y:S01]  /*0600*/  SYNCS.EXCH.64 URZ, [UR8+0x20], UR12 ;  /* 0x0000200c08ff75b2 */ /* 0x0006620008000100 */
[----:B------:R3:W1:Y:S01]  /*0610*/  SYNCS.EXCH.64 URZ, [UR8+0x8], UR12 ;  /* 0x0000080c08ff75b2 */ /* 0x0006620008000100 */
[----:B------:R3:W1:Y:S01]  /*0620*/  SYNCS.EXCH.64 URZ, [UR8+0x28], UR12 ;  /* 0x0000280c08ff75b2 */ /* 0x0006620008000100 */
[----:B------:R3:W1:Y:S01]  /*0630*/  SYNCS.EXCH.64 URZ, [UR8+0x10], UR12 ;  /* 0x0000100c08ff75b2 */ /* 0x0006620008000100 */
[----:B------:R3:W1:Y:S01]  /*0640*/  SYNCS.EXCH.64 URZ, [UR8+0x30], UR12 ;  /* 0x0000300c08ff75b2 */ /* 0x0006620008000100 */
[----:B------:R3:W1:Y:S01]  /*0650*/  SYNCS.EXCH.64 URZ, [UR8+0x18], UR12 ;  /* 0x0000180c08ff75b2 */ /* 0x0006620008000100 */
[----:B------:R3:W1:Y:S01]  /*0660*/  SYNCS.EXCH.64 URZ, [UR8+0x38], UR12 ;  /* 0x0000380c08ff75b2 */ /* 0x0006620008000100 */
[----:B------:R-:W-:Y:S01]  /*0670*/  NOP ;  /* 0x0000000000007918 */ /* 0x000fe20000000000 */
.L_x_9:
[----:B------:R-:W2:Y:S01]  /*0680*/  SHFL.IDX PT, R0, R169, RZ, 0x1f ;  /* 0x00001fffa9007589 */ /* 0x000ea200000e0000 */
[----:B------:R-:W-:Y:S01]  /*0690*/  NOP ;  /* 0x0000000000007918 */ /* 0x000fe20000000000 */
[----:B--2---:R-:W-:-:S13]  /*06a0*/  ISETP.NE.AND P0, PT, R0, 0x1, PT ;  /* 0x000000010000780c */ /* 0x004fda0003f05270 */
[----:B------:R-:W-:Y:S05]  /*06b0*/  @P0 BRA `(.L_x_10) ;  /* 0x00000000003c0947 */ /* 0x000fea0003800000 */
[----:B------:R-:W-:Y:S01]  /*06c0*/  UMOV UR9, 0x400 ;  /* 0x0000040000097882 */ /* 0x000fe20000000000 */
[----:B---3--:R-:W-:Y:S01]  /*06d0*/  UMOV UR8, 0x20 ;  /* 0x0000002000087882 */ /* 0x008fe20000000000 */
[----:B------:R-:W-:Y:S01]  /*06e0*/  UMOV UR6, 0x80 ;  /* 0x0000008000067882 */ /* 0x000fe20000000000 */
[----:B------:R-:W-:Y:S02]  /*06f0*/  ULEA UR9, UR37, UR9, 0x18 ;  /* 0x0000000925097291 */ /* 0x000fe4000f8ec0ff */
[----:B------:R-:W-:-:S04]  /*0700*/  UIADD3 UR12, UPT, UPT, -UR8, 0x100000, URZ ;  /* 0x00100000080c7890 */ /* 0x000fc8000fffe1ff */
[----:B------:R-:W-:Y:S02]  /*0710*/  USHF.L.U32 UR13, UR12, 0xb, URZ ;  /* 0x0000000b0c0d7899 */ /* 0x000fe400080006ff */
[----:B------:R-:W-:Y:S02]  /*0720*/  USHF.L.U32 UR12, UR12, 0x1, URZ ;  /* 0x000000010c0c7899 */ /* 0x000fe400080006ff */
[----:B------:R-:W-:-:S04]  /*0730*/  UIADD3 UR14, UPT, UPT, -UR6, 0x100000, URZ ;  /* 0x00100000060e7890 */ /* 0x000fc8000fffe1ff */
[----:B------:R-:W-:Y:S02]  /*0740*/  USHF.L.U32 UR15, UR14, 0xb, URZ ;  /* 0x0000000b0e0f7899 */ /* 0x000fe400080006ff */
[----:B------:R-:W-:Y:S01]  /*0750*/  USHF.L.U32 UR14, UR14, 0x1, URZ ;  /* 0x000000010e0e7899 */ /* 0x000fe200080006ff */
[----:B------:R-:W-:Y:S01]  /*0760*/  ELECT P0, URZ, PT ;  /* 0x0000000000ff782f */ /* 0x000fe20003800000 */
[----:B------:R-:W2:Y:S02]  /*0770*/  FENCE.VIEW.ASYNC.S ;  /* 0x00000000000073c6 */ /* 0x000ea40000000000 */
[----:B--2---:R2:W3:Y:S08]  /*0780*/  SYNCS.EXCH.64 URZ, [UR9+0x40], UR12 ;  /* 0x0000400c09ff75b2 */ /* 0x0044f00008000100 */
[----:B------:R2:W1:Y:S01]  /*0790*/  SYNCS.EXCH.64 URZ, [UR9+0x48], UR14 ;  /* 0x0000480e09ff75b2 */ /* 0x0004620008000100 */
[----:B------:R-:W-:Y:S01]  /*07a0*/  NOP ;  /* 0x0000000000007918 */ /* 0x000fe20000000000 */
.L_x_10:
[----:B------:R-:W4:Y:S01]  /*07b0*/  SHFL.IDX PT, R0, R169, RZ, 0x1f ;  /* 0x00001fffa9007589 */ /* 0x000f2200000e0000 */
[----:B------:R-:W-:Y:S01]  /*07c0*/  NOP ;  /* 0x0000000000007918 */ /* 0x000fe20000000000 */
[----:B----4-:R-:W-:-:S13]  /*07d0*/  ISETP.NE.AND P0, PT, R0, 0x3, PT ;  /* 0x000000030000780c */ /* 0x010fda0003f05270 */
[----:B------:R-:W-:Y:S05]  /*07e0*/  @P0 BRA `(.L_x_11) ;  /* 0x00000000002c0947 */ /* 0x000fea0003800000 */
[----:B---3--:R-:W-:Y:S01]  /*07f0*/  UMOV UR8, 0x400 ;  /* 0x0000040000087882 */ /* 0x008fe20000000000 */
[----:B------:R-:W-:Y:S01]  /*0800*/  UMOV UR6, 0x20 ;  /* 0x0000002000067882 */ /* 0x000fe20000000000 */
[----:B------:R-:W-:Y:S02]  /*0810*/  ULEA UR8, UR37, UR8, 0x18 ;  /* 0x0000000825087291 */ /* 0x000fe4000f8ec0ff */
[----:B--2---:R-:W-:-:S04]  /*0820*/  UIADD3 UR12, UPT, UPT, -UR6, 0x100000, URZ ;  /* 0x00100000060c7890 */ /* 0x004fc8000fffe1ff */
[----:B------:R-:W-:Y:S02]  /*0830*/  USHF.L.U32 UR13, UR12, 0xb, URZ ;  /* 0x0000000b0c0d7899 */ /* 0x000fe400080006ff */
[----:B------:R-:W-:Y:S01]  /*0840*/  USHF.L.U32 UR12, UR12, 0x1, URZ ;  /* 0x000000010c0c7899 */ /* 0x000fe200080006ff */
[----:B------:R-:W-:Y:S01]  /*0850*/  ELECT P0, URZ, PT ;  /* 0x0000000000ff782f */ /* 0x000fe20003800000 */
[----:B------:R-:W2:Y:S10]  /*0860*/  FENCE.VIEW.ASYNC.S ;  /* 0x00000000000073c6 */ /* 0x000eb40000000000 */
[----:B--2---:R4:W2:Y:S01]  /*0870*/  SYNCS.EXCH.64 URZ, [UR8+0x50], UR12 ;  /* 0x0000500c08ff75b2 */ /* 0x0048a20008000100 */
[----:B------:R4:W3:Y:S02]  /*0880*/  SYNCS.EXCH.64 URZ, [UR8+0x58], UR12 ;  /* 0x0000580c08ff75b2 */ /* 0x0008e40008000100 */
[----:B----4-:R-:W-:Y:S01]  /*0890*/  NOP ;  /* 0x0000000000007918 */ /* 0x010fe20000000000 */
.L_x_11:
[----:B------:R-:W4:Y:S01]  /*08a0*/  SHFL.IDX PT, R0, R169, RZ, 0x1f ;  /* 0x00001fffa9007589 */ /* 0x000f2200000e0000 */
[----:B------:R-:W-:Y:S01]  /*08b0*/  NOP ;  /* 0x0000000000007918 */ /* 0x000fe20000000000 */
[----:B----4-:R-:W-:-:S13]  /*08c0*/  ISETP.NE.AND P0, PT, R0, 0x4, PT ;  /* 0x000000040000780c */ /* 0x010fda0003f05270 */
[----:B------:R-:W-:Y:S05]  /*08d0*/  @P0 BRA `(.L_x_12) ;  /* 0x0000000000480947 */ /* 0x000fea0003800000 */
[----:B--2---:R-:W-:Y:S01]  /*08e0*/  UMOV UR9, 0x1e0 ;  /* 0x000001e000097882 */ /* 0x004fe20000000000 */
[----:B---3--:R-:W-:Y:S01]  /*08f0*/  UMOV UR8, 0x400 ;  /* 0x0000040000087882 */ /* 0x008fe20000000000 */
[----:B------:R-:W-:Y:S01]  /*0900*/  USEL UR9, UR9, 0x1a0, UP5 ;  /* 0x000001a009097887 */ /* 0x000fe2000a800000 */
        /* <DEDUP_REMOVED lines=10> */
[----:B--2---:R4:W2:Y:S08]  /*09b0*/  SYNCS.EXCH.64 URZ, [UR8+0x60], UR12 ;  /* 0x0000600c08ff75b2 */ /* 0x0048b00008000100 */
[----:B------:R4:W3:Y:S01]  /*09c0*/  SYNCS.EXCH.64 URZ, [UR8+0x70], UR14 ;  /* 0x0000700e08ff75b2 */ /* 0x0008e20008000100 */
[----:B------:R4:W1:Y:S01]  /*09d0*/  SYNCS.EXCH.64 URZ, [UR8+0x68], UR12 ;  /* 0x0000680c08ff75b2 */ /* 0x0008620008000100 */
[----:B------:R4:W1:Y:S02]  /*09e0*/  SYNCS.EXCH.64 URZ, [UR8+0x78], UR14 ;  /* 0x0000780e08ff75b2 */ /* 0x0008640008000100 */
[----:B----4-:R-:W-:Y:S01]  /*09f0*/  NOP ;  /* 0x0000000000007918 */ /* 0x010fe20000000000 */
.L_x_12:
[----:B------:R-:W4:Y:S01]  /*0a00*/  SHFL.IDX PT, R0, R169, RZ, 0x1f ;  /* 0x00001fffa9007589 */ /* 0x000f2200000e0000 */
[----:B------:R-:W-:Y:S01]  /*0a10*/  NOP ;  /* 0x0000000000007918 */ /* 0x000fe20000000000 */
[----:B----4-:R-:W-:-:S13]  /*0a20*/  ISETP.NE.AND P0, PT, R0, 0x5, PT ;  /* 0x000000050000780c */ /* 0x010fda0003f05270 */
[----:B------:R-:W-:Y:S05]  /*0a30*/  @P0 BRA `(.L_x_13) ;  /* 0x0000000000540947 */ /* 0x000fea0003800000 */
[----:B--2---:R-:W-:Y:S01]  /*0a40*/  UMOV UR9, 0x400 ;  /* 0x0000040000097882 */ /* 0x004fe20000000000 */
        /* <DEDUP_REMOVED lines=14> */
[----:B------:R4:W1:Y:S01]  /*0b30*/  SYNCS.EXCH.64 URZ, [UR9+0xa8], UR14 ;  /* 0x0000a80e09ff75b2 */ /* 0x0008620008000100 */
[----:B------:R4:W1:Y:S01]  /*0b40*/  SYNCS.EXCH.64 URZ, [UR9+0x90], UR12 ;  /* 0x0000900c09ff75b2 */ /* 0x0008620008000100 */
[----:B------:R4:W1:Y:S01]  /*0b50*/  SYNCS.EXCH.64 URZ, [UR9+0xb0], UR14 ;  /* 0x0000b00e09ff75b2 */ /* 0x0008620008000100 */
[----:B------:R4:W1:Y:S01]  /*0b60*/  SYNCS.EXCH.64 URZ, [UR9+0x98], UR12 ;  /* 0x0000980c09ff75b2 */ /* 0x0008620008000100 */
[----:B------:R4:W1:Y:S02]  /*0b70*/  SYNCS.EXCH.64 URZ, [UR9+0xb8], UR14 ;  /* 0x0000b80e09ff75b2 */ /* 0x0008640008000100 */
[----:B----4-:R-:W-:Y:S01]  /*0b80*/  NOP ;  /* 0x0000000000007918 */ /* 0x010fe20000000000 */
.L_x_13:
[----:B------:R-:W4:Y:S01]  /*0b90*/  SHFL.IDX PT, R0, R169, RZ, 0x1f ;  /* 0x00001fffa9007589 */ /* 0x000f2200000e0000 */
[----:B------:R-:W-:Y:S01]  /*0ba0*/  ISETP.NE.OR P1, PT, RZ, UR10, !P1 ;  /* 0x0000000aff007c0c */ /* 0x000fe2000cf25670 */
        /* <DEDUP_REMOVED lines=12> */
[----:B------:R4:W3:Y:S01]  /*0c70*/  SYNCS.EXCH.64 URZ, [UR8+0xd0], UR12 ;  /* 0x0000d00c08ff75b2 */ /* 0x0008e20008000100 */
[----:B------:R4:W1:Y:S01]  /*0c80*/  SYNCS.EXCH.64 URZ, [UR8+0xc8], UR12 ;  /* 0x0000c80c08ff75b2 */ /* 0x0008620008000100 */
[----:B------:R4:W1:Y:S02]  /*0c90*/  SYNCS.EXCH.64 URZ, [UR8+0xd8], UR12 ;  /* 0x0000d80c08ff75b2 */ /* 0x0008640008000100 */
[----:B----4-:R-:W-:Y:S01]  /*0ca0*/  NOP ;  /* 0x0000000000007918 */ /* 0x010fe20000000000 */
.L_x_14:
[----:B------:R-:W-:Y:S01]  /*0cb0*/  VOTEU.ALL UP1, P1 ;  /* 0x0000000000ff7886 */ /* 0x000fe20000820000 */
[----:B---3--:R-:W3:Y:S01]  /*0cc0*/  LDCU UR8, c[0x0][0x36c] ;  /* 0x00006d80ff0877ac */ /* 0x008ee20008000800 */
[----:B------:R-:W-:Y:S01]  /*0cd0*/  NOP ;  /* 0x0000000000007918 */ /* 0x000fe20000000000 */
[----:B------:R-:W-:Y:S01]  /*0ce0*/  LOP3.LUT R10, R166, 0x1f, RZ, 0xc0, !PT ;  /* 0x0000001fa60a7812 */ /* 0x000fe200078ec0ff */
[----:B--2---:R-:W-:Y:S01]  /*0cf0*/  UMOV UR12, 0x20 ;  /* 0x00000020000c7882 */ /* 0x004fe20000000000 */
[----:B------:R-:W-:Y:S01]  /*0d00*/  @!UP1 UMOV UR6, 0x400 ;  /* 0x0000040000069882 */ /* 0x000fe20000000000 */
[----:B------:R-:W-:-:S04]  /*0d10*/  @!UP1 UIADD3 UR12, UPT, UPT, -UR12, 0x100000, URZ ;  /* 0x001000000c0c9890 */ /* 0x000fc8000fffe1ff */
[----:B------:R-:W-:Y:S02]  /*0d20*/  @!UP1 USHF.L.U32 UR13, UR12, 0xb, URZ ;  /* 0x0000000b0c0d9899 */ /* 0x000fe400080006ff */
[----:B------:R-:W-:Y:S02]  /*0d30*/  @!UP1 USHF.L.U32 UR12, UR12, 0x1, URZ ;  /* 0x000000010c0c9899 */ /* 0x000fe400080006ff */
[----:B------:R-:W-:Y:S01]  /*0d40*/  @!UP1 ULEA UR6, UR37, UR6, 0x18 ;  /* 0x0000000625069291 */ /* 0x000fe2000f8ec0ff */
[----:B------:R-:W-:Y:S01]  /*0d50*/  VOTEU.ALL UP1, P1 ;  /* 0x0000000000ff7886 */ /* 0x000fe20000820000 */
[----:B------:R-:W-:Y:S01]  /*0d60*/  UISETP.NE.AND UP4, UPT, UR10, URZ, UPT ;  /* 0x000000ff0a00728c */ /* 0x000fe2000bf85270 */
[----:B------:R-:W2:Y:S09]  /*0d70*/  FENCE.VIEW.ASYNC.S ;  /* 0x00000000000073c6 */ /* 0x000eb20000000000 */
[----:B--2---:R2:W4:Y:S01]  /*0d80*/  @!UP1 SYNCS.EXCH.64 URZ, [UR6+0xe0], UR12 ;  /* 0x0000e00c06ff95b2 */ /* 0x0045220008000100 */
[----:B---3--:R-:W-:-:S09]  /*0d90*/  UISETP.EQ.U32.AND UP1, UPT, UR8, 0x1, UPT ;  /* 0x000000010800788c */ /* 0x008fd2000bf22070 */
[----:B------:R-:W-:Y:S05]  /*0da0*/  BRA.U !UP1, `(.L_x_15) ;  /* 0x0000000109087547 */ /* 0x000fea000b800000 */
[----:B-1--4-:R-:W-:Y:S01]  /*0db0*/  UCGABAR_ARV ;  /* 0x00000000000079c7 */ /* 0x012fe20008000000 */
[----:B------:R-:W-:Y:S05]  /*0dc0*/  BRA `(.L_x_16) ;  /* 0x0000000000047947 */ /* 0x000fea0003800000 */
.L_x_15:
[----:B-1--4-:R-:W-:Y:S01]  /*0dd0*/  NOP ;  /* 0x0000000000007918 */ /* 0x012fe20000000000 */
.L_x_16:
[----:B------:R-:W1:Y:S01]  /*0de0*/  S2R R164, SR_CTAID.Y ;  /* 0x0000000000a47919 */ /* 0x000e620000002600 */
[----:B------:R-:W-:-:S05]  /*0df0*/  CS2R.32 R155, SR_CgaSize ;  /* 0x00000000009b7805 */ /* 0x000fca0000008a00 */
[----:B------:R-:W-:-:S05]  /*0e00*/  IMAD R155, R155, -0xa0, RZ ;  /* 0xffffff609b9b7824 */ /* 0x000fca00078e02ff */
[----:B--2---:R-:W-:-:S14]  /*0e10*/  R2UR UR6, R155 ;  /* 0x000000009b0672ca */ /* 0x004fdc00000e0000 */
[----:B------:R-:W2:Y:S01]  /*0e20*/  LDCU UR6, c[0x0][UR6+0x2b4] ;  /* 0x00005680060677ac */ /* 0x000ea20008000800 */
[----:B------:R-:W-:-:S05]  /*0e30*/  CS2R.32 R0, SR_CgaSize ;  /* 0x0000000000007805 */ /* 0x000fca0000008a00 */
[----:B------:R-:W-:-:S06]  /*0e40*/  IMAD R0, R0, -0xa0, RZ ;  /* 0xffffff6000007824 */ /* 0x000fcc00078e02ff */
[----:B------:R-:W3:Y:S01]  /*0e50*/  LDC R0, c[0x0][R0+0x2a4] ;  /* 0x0000a90000007b82 */ /* 0x000ee20000000800 */
[----:B------:R-:W-:Y:S01]  /*0e60*/  PRMT R8, RZ, 0x7610, R8 ;  /* 0x00007610ff087816 */ /* 0x000fe20000000008 */
[----:B------:R-:W4:Y:S01]  /*0e70*/  S2R R11, SR_CTAID.X ;  /* 0x00000000000b7919 */ /* 0x000f220000002500 */
[----:B------:R-:W-:-:S05]  /*0e80*/  CS2R.32 R155, SR_CgaSize ;  /* 0x00000000009b7805 */ /* 0x000fca0000008a00 */
[----:B------:R-:W-:-:S05]  /*0e90*/  IMAD R155, R155, -0xa0, RZ ;  /* 0xffffff609b9b7824 */ /* 0x000fca00078e02ff */
[----:B------:R-:W-:-:S14]  /*0ea0*/  R2UR UR8, R155 ;  /* 0x000000009b0872ca */ /* 0x000fdc00000e0000 */
[----:B------:R-:W3:Y:S01]  /*0eb0*/  LDCU UR8, c[0x0][UR8+0x2b0] ;  /* 0x00005600080877ac */ /* 0x000ee20008000800 */
[----:B------:R-:W-:Y:S01]  /*0ec0*/  UISETP.NE.AND UP2, UPT, UR10, 0x2, UPT ;  /* 0x000000020a00788c */ /* 0x000fe2000bf45270 */
[----:B------:R-:W2:Y:S01]  /*0ed0*/  LDC R9, c[0x0][0xb24] ;  /* 0x0002c900ff097b82 */ /* 0x000ea20000000800 */
[----:B------:R-:W-:-:S05]  /*0ee0*/  CS2R.32 R2, SR_CgaSize ;  /* 0x0000000000027805 */ /* 0x000fca0000008a00 */
[----:B------:R-:W-:-:S06]  /*0ef0*/  IMAD R2, R2, -0xa0, RZ ;  /* 0xffffff6002027824 */ /* 0x000fcc00078e02ff */
[----:B------:R-:W3:Y:S08]  /*0f00*/  LDC R2, c[0x0][R2+0x2a0] ;  /* 0x0000a80002027b82 */ /* 0x000ef00000000800 */
[----:B------:R-:W3:Y:S01]  /*0f10*/  LDC R72, c[0x0][0xb24] ;  /* 0x0002c900ff487b82 */ /* 0x000ee20000000800 */
[----:B-1----:R-:W-:-:S07]  /*0f20*/  I2FP.F32.U32 R3, R164 ;  /* 0x000000a400037245 */ /* 0x002fce0000201000 */
[----:B------:R-:W1:Y:S01]  /*0f30*/  S2UR UR36, SR_CTAID.Z ;  /* 0x00000000002479c3 */ /* 0x000e620000002700 */
[----:B--2---:R-:W-:Y:S01]  /*0f40*/  ISETP.GE.AND P0, PT, R9, 0x1, PT ;  /* 0x000000010900780c */ /* 0x004fe20003f06270 */
[----:B----4-:R-:W-:Y:S01]  /*0f50*/  IMAD.MOV.U32 R155, RZ, RZ, R11 ;  /* 0x000000ffff9b7224 */ /* 0x010fe200078e000b */
[----:B------:R-:W-:Y:S01]  /*0f60*/  I2FP.F32.U32 R4, R11 ;  /* 0x0000000b00047245 */ /* 0x000fe20000201000 */
[----:B------:R-:W-:Y:S01]  /*0f70*/  FMUL R3, R3, UR6 ;  /* 0x0000000603037c20 */ /* 0x000fe20008400000 */
[----:B------:R-:W2:Y:S03]  /*0f80*/  LDCU UR6, c[0x0][0xb30] ;  /* 0x00016600ff0677ac */ /* 0x000ea60008000800 */
[----:B---3--:R-:W-:Y:S01]  /*0f90*/  FMUL R4, R4, UR8 ;  /* 0x0000000804047c20 */ /* 0x008fe20008400000 */
[----:B------:R-:W3:Y:S08]  /*0fa0*/  F2I.U32.TRUNC.NTZ R143, R3 ;  /* 0x00000003008f7305 */ /* 0x000ef0000020f000 */
[----:B------:R-:W4:Y:S01]  /*0fb0*/  F2I.U32.TRUNC.NTZ R154, R4 ;  /* 0x00000004009a7305 */ /* 0x000f22000020f000 */
[----:B--2---:R-:W-:Y:S01]  /*0fc0*/  UISETP.NE.AND UP3, UPT, UR6, 0x1, UPT ;  /* 0x000000010600788c */ /* 0x004fe2000bf65270 */
[----:B---3--:R-:W-:-:S05]  /*0fd0*/  IADD3 R143, PT, PT, -R143, RZ, RZ ;  /* 0x000000ff8f8f7210 */ /* 0x008fca0007ffe1ff */
[----:B------:R-:W-:Y:S01]  /*0fe0*/  IMAD R143, R0, R143, R164 ;  /* 0x0000008f008f7224 */ /* 0x000fe200078e02a4 */
[----:B------:R-:W-:Y:S01]  /*0ff0*/  PRMT R0, RZ, 0x7610, R0 ;  /* 0x00007610ff007816 */ /* 0x000fe20000000000 */
[----:B----4-:R-:W-:-:S04]  /*1000*/  IMAD.MOV R154, RZ, RZ, -R154 ;  /* 0x000000ffff9a7224 */ /* 0x010fc800078e0a9a */
[----:B------:R-:W-:Y:S01]  /*1010*/  IMAD R154, R2, R154, R11 ;  /* 0x0000009a029a7224 */ /* 0x000fe200078e020b */
[----:B-1----:R-:W-:Y:S06]  /*1020*/  BRA.U UP4, `(.L_x_17) ;  /* 0x0000000104247547 */ /* 0x002fec000b800000 */
[----:B------:R-:W-:Y:S01]  /*1030*/  ISETP.NE.AND P1, PT, R143, RZ, PT ;  /* 0x000000ff8f00720c */ /* 0x000fe20003f25270 */
[----:B------:R-:W-:Y:S01]  /*1040*/  IMAD.MOV.U32 R0, RZ, RZ, 0x3 ;  /* 0x00000003ff007424 */ /* 0x000fe200078e00ff */
[C---:B------:R-:W-:Y:S02]  /*1050*/  LOP3.LUT R3, R154.reuse, 0xfffffffe, RZ, 0xc0, !PT ;  /* 0xfffffffe9a037812 */ /* 0x040fe400078ec0ff */
[----:B------:R-:W-:Y:S02]  /*1060*/  ISETP.LT.U32.OR P1, PT, R154, 0x2, !P1 ;  /* 0x000000029a00780c */ /* 0x000fe40004f21470 */
[----:B------:R-:W-:Y:S02]  /*1070*/  SHF.L.U32 R0, R0, R3, RZ ;  /* 0x0000000300007219 */ /* 0x000fe400000006ff */
[----:B------:R-:W-:Y:S02]  /*1080*/  SEL R5, RZ, 0x1, !P1 ;  /* 0x00000001ff057807 */ /* 0x000fe40004800000 */
[----:B------:R-:W-:-:S05]  /*1090*/  SEL R2, RZ, 0x2, !P1 ;  /* 0x00000002ff027807 */ /* 0x000fca0004800000 */
[----:B------:R-:W-:-:S05]  /*10a0*/  IMAD.IADD R2, R5, 0x1, R2 ;  /* 0x0000000105027824 */ /* 0x000fca00078e0202 */
[----:B------:R-:W-:Y:S02]  /*10b0*/  PRMT R8, R2, 0x7610, R8 ;  /* 0x0000761002087816 */ /* 0x000fe40000000008 */
.L_x_17:
[----:B------:R-:W-:Y:S05]  /*10c0*/  @!P0 BRA `(.L_x_18) ;  /* 0x0000000000b88947 */ /* 0x000fea0003800000 */
[----:B------:R-:W1:Y:S01]  /*10d0*/  LDC.64 R4, c[0x0][0xb18] ;  /* 0x0002c600ff047b82 */ /* 0x000e620000000a00 */
[----:B------:R-:W-:-:S07]  /*10e0*/  ISETP.NE.AND P0, PT, R9, 0x1, PT ;  /* 0x000000010900780c */ /* 0x000fce0003f05270 */
[----:B------:R-:W2:Y:S08]  /*10f0*/  LDC R14, c[0x0][0xb0c] ;  /* 0x0002c300ff0e7b82 */ /* 0x000eb00000000800 */
[----:B------:R-:W3:Y:S08]  /*1100*/  LDC R13, c[0x0][0x370] ;  /* 0x0000dc00ff0d7b82 */ /* 0x000ef00000000800 */
[----:B------:R-:W4:Y:S01]  /*1110*/  LDC R16, c[0x0][0x374] ;  /* 0x0000dd00ff107b82 */ /* 0x000f220000000800 */
[----:B-1----:R-:W-:-:S07]  /*1120*/  ISETP.NE.AND P1, PT, R4, 0x1, PT ;  /* 0x000000010400780c */ /* 0x002fce0003f25270 */
[----:B------:R-:W3:Y:S01]  /*1130*/  LDC.64 R6, c[0x0][0xb10] ;  /* 0x0002c400ff067b82 */ /* 0x000ee20000000a00 */
[----:B--2---:R-:W-:-:S07]  /*1140*/  ISETP.NE.AND P2, PT, R14, 0x1, PT ;  /* 0x000000010e00780c */ /* 0x004fce0003f45270 */
[----:B------:R-:W1:Y:S08]  /*1150*/  LDC R12, c[0x0][0xb20] ;  /* 0x0002c800ff0c7b82 */ /* 0x000e700000000800 */
[----:B------:R-:W2:Y:S01]  /*1160*/  LDC.64 R2, c[0x0][0xb28] ;  /* 0x0002ca00ff027b82 */ /* 0x000ea20000000a00 */
[----:B----4-:R-:W-:-:S04]  /*1170*/  IMAD.HI.U32 R15, R16, R5, RZ ;  /* 0x00000005100f7227 */ /* 0x010fc800078e00ff */
[----:B------:R-:W-:-:S04]  /*1180*/  IMAD.HI.U32 R5, R164, R5, RZ ;  /* 0x00000005a4057227 */ /* 0x000fc800078e00ff */
[----:B---3--:R-:W-:-:S04]  /*1190*/  IMAD.HI.U32 R18, R13, R6, RZ ;  /* 0x000000060d127227 */ /* 0x008fc800078e00ff */
[C---:B------:R-:W-:Y:S01]  /*11a0*/  IMAD.HI.U32 R20, R11.reuse, R6, RZ ;  /* 0x000000060b147227 */ /* 0x040fe200078e00ff */
[-C--:B------:R-:W-:Y:S02]  /*11b0*/  @P2 SHF.R.U32.HI R13, RZ, R7.reuse, R18 ;  /* 0x00000007ff0d2219 */ /* 0x080fe40000011612 */
[-C--:B-1----:R-:W-:Y:S02]  /*11c0*/  @P1 SHF.R.U32.HI R16, RZ, R12.reuse, R15 ;  /* 0x0000000cff101219 */ /* 0x082fe4000001160f */
[----:B------:R-:W-:Y:S02]  /*11d0*/  SHF.R.U32.HI R5, RZ, R12, R5 ;  /* 0x0000000cff057219 */ /* 0x000fe40000011605 */
[----:B------:R-:W-:Y:S02]  /*11e0*/  SHF.R.U32.HI R20, RZ, R7, R20 ;  /* 0x00000007ff147219 */ /* 0x000fe40000011614 */
[----:B------:R-:W-:Y:S01]  /*11f0*/  SEL R5, R164, R5, !P1 ;  /* 0x00000005a4057207 */ /* 0x000fe20004800000 */
[----:B--2---:R-:W-:Y:S01]  /*1200*/  IMAD.HI.U32 R18, R16, R2, RZ ;  /* 0x0000000210127227 */ /* 0x004fe200078e00ff */
[----:B------:R-:W-:-:S02]  /*1210*/  SEL R155, R11, R20, !P2 ;  /* 0x000000140b9b7207 */ /* 0x000fc40005000000 */
[----:B------:R-:W-:Y:S01]  /*1220*/  IADD3 R7, PT, PT, -R5, RZ, RZ ;  /* 0x000000ff05077210 */ /* 0x000fe20007ffe1ff */
[----:B------:R-:W-:Y:S01]  /*1230*/  IMAD.HI.U32 R6, R13, R2, RZ ;  /* 0x000000020d067227 */ /* 0x000fe200078e00ff */
[----:B------:R-:W-:-:S03]  /*1240*/  @P0 SHF.R.U32.HI R16, RZ, R3, R18 ;  /* 0x00000003ff100219 */ /* 0x000fc60000011612 */
[----:B------:R-:W-:Y:S01]  /*1250*/  IMAD R7, R4, R7, R164 ;  /* 0x0000000704077224 */ /* 0x000fe200078e02a4 */
[----:B------:R-:W-:Y:S01]  /*1260*/  @P0 SHF.R.U32.HI R13, RZ, R3, R6 ;  /* 0x00000003ff0d0219 */ /* 0x000fe20000011606 */
[----:B------:R-:W-:-:S04]  /*1270*/  IMAD R16, R16, R9, RZ ;  /* 0x0000000910107224 */ /* 0x000fc800078e02ff */
[----:B------:R-:W-:Y:S01]  /*1280*/  IMAD R6, R13, R9, RZ ;  /* 0x000000090d067224 */ /* 0x000fe200078e02ff */
[----:B------:R-:W-:-:S04]  /*1290*/  ISETP.GE.AND P1, PT, R5, R16, PT ;  /* 0x000000100500720c */ /* 0x000fc80003f26270 */
[----:B------:R-:W-:Y:S01]  /*12a0*/  ISETP.GE.OR P1, PT, R155, R6, P1 ;  /* 0x000000069b00720c */ /* 0x000fe20000f26670 */
[----:B------:R-:W-:-:S05]  /*12b0*/  IMAD.HI.U32 R6, R5, R2, RZ ;  /* 0x0000000205067227 */ /* 0x000fca00078e00ff */
[----:B------:R-:W-:-:S04]  /*12c0*/  SHF.R.U32.HI R6, RZ, R3, R6 ;  /* 0x00000003ff067219 */ /* 0x000fc80000011606 */
[----:B------:R-:W-:-:S03]  /*12d0*/  SEL R6, R5, R6, !P0 ;  /* 0x0000000605067207 */ /* 0x000fc60004000000 */
[----:B------:R-:W-:Y:S01]  /*12e0*/  @!P1 IMAD.HI.U32 R12, R155, R2, RZ ;  /* 0x000000029b0c9227 */ /* 0x000fe200078e00ff */
[----:B------:R-:W-:-:S04]  /*12f0*/  IADD3 R2, PT, PT, -R6, RZ, RZ ;  /* 0x000000ff06027210 */ /* 0x000fc80007ffe1ff */
[----:B------:R-:W-:Y:S01]  /*1300*/  @!P1 SHF.R.U32.HI R12, RZ, R3, R12 ;  /* 0x00000003ff0c9219 */ /* 0x000fe2000001160c */
[----:B------:R-:W-:-:S03]  /*1310*/  IMAD R2, R9, R2, R5 ;  /* 0x0000000209027224 */ /* 0x000fc600078e0205 */
[----:B------:R-:W-:-:S05]  /*1320*/  @!P1 SEL R3, R155, R12, !P0 ;  /* 0x0000000c9b039207 */ /* 0x000fca0004000000 */
[--C-:B------:R-:W-:Y:S02]  /*1330*/  @!P1 IMAD.IADD R6, R6, 0x1, -R3.reuse ;  /* 0x0000000106069824 */ /* 0x100fe400078e0a03 */
[----:B------:R-:W-:Y:S01]  /*1340*/  @!P1 IMAD R3, R2, R13, R3 ;  /* 0x0000000d02039224 */ /* 0x000fe200078e0203 */
[----:B------:R-:W-:Y:S01]  /*1350*/  IADD3 R2, PT, PT, -R155, RZ, RZ ;  /* 0x000000ff9b027210 */ /* 0x000fe20007ffe1ff */
[----:B------:R-:W-:Y:S02]  /*1360*/  @!P1 IMAD R5, R6, R9, R155 ;  /* 0x0000000906059224 */ /* 0x000fe400078e029b */
[----:B------:R-:W-:Y:S02]  /*1370*/  @!P1 IMAD.MOV.U32 R155, RZ, RZ, R3 ;  /* 0x000000ffff9b9224 */ /* 0x000fe400078e0003 */
[----:B------:R-:W-:Y:S02]  /*1380*/  IMAD R2, R14, R2, R11 ;  /* 0x000000020e027224 */ /* 0x000fe400078e020b */
[----:B------:R-:W-:-:S02]  /*1390*/  IMAD R164, R5, R4, R7 ;  /* 0x0000000405a47224 */ /* 0x000fc400078e0207 */
[----:B------:R-:W-:Y:S02]  /*13a0*/  IMAD R155, R155, R14, R2 ;  /* 0x0000000e9b9b7224 */ /* 0x000fe400078e0202 */
.L_x_18:
[----:B------:R-:W-:Y:S05]  /*13b0*/  BRA.U UP3, `(.L_x_19) ;  /* 0x0000000103407547 */ /* 0x000fea000b800000 */
[----:B------:R-:W1:Y:S08]  /*13c0*/  LDC.64 R4, c[0x0][0xb10] ;  /* 0x0002c400ff047b82 */ /* 0x000e700000000a00 */
[----:B------:R-:W2:Y:S08]  /*13d0*/  LDC.64 R2, c[0x0][0xb18] ;  /* 0x0002c600ff027b82 */ /* 0x000eb00000000a00 */
[----:B------:R-:W3:Y:S08]  /*13e0*/  LDC R6, c[0x0][0xb20] ;  /* 0x0002c800ff067b82 */ /* 0x000ef00000000800 */
[----:B------:R-:W4:Y:S01]  /*13f0*/  LDC R12, c[0x0][0xb0c] ;  /* 0x0002c300ff0c7b82 */ /* 0x000f220000000800 */
[----:B-1----:R-:W-:-:S05]  /*1400*/  IMAD.HI.U32 R4, R155, R4, RZ ;  /* 0x000000049b047227 */ /* 0x002fca00078e00ff */
[----:B------:R-:W-:Y:S01]  /*1410*/  SHF.R.U32.HI R4, RZ, R5, R4 ;  /* 0x00000005ff047219 */ /* 0x000fe20000011604 */
[----:B--2---:R-:W-:Y:S01]  /*1420*/  IMAD.HI.U32 R3, R164, R3, RZ ;  /* 0x00000003a4037227 */ /* 0x004fe200078e00ff */
[----:B------:R-:W-:-:S04]  /*1430*/  ISETP.NE.AND P0, PT, R2, 0x1, PT ;  /* 0x000000010200780c */ /* 0x000fc80003f05270 */
[----:B---3--:R-:W-:-:S04]  /*1440*/  SHF.R.U32.HI R3, RZ, R6, R3 ;  /* 0x00000006ff037219 */ /* 0x008fc80000011603 */
[----:B------:R-:W-:Y:S02]  /*1450*/  SEL R3, R164, R3, !P0 ;  /* 0x00000003a4037207 */ /* 0x000fe40004000000 */
[----:B----4-:R-:W-:-:S04]  /*1460*/  ISETP.NE.AND P1, PT, R12, 0x1, PT ;  /* 0x000000010c00780c */ /* 0x010fc80003f25270 */
[----:B------:R-:W-:-:S05]  /*1470*/  SEL R6, R155, R4, !P1 ;  /* 0x000000049b067207 */ /* 0x000fca0004800000 */
[----:B------:R-:W-:Y:S02]  /*1480*/  IMAD.IADD R4, R3, 0x1, -R6 ;  /* 0x0000000103047824 */ /* 0x000fe400078e0a06 */
[----:B------:R-:W-:Y:S02]  /*1490*/  IMAD.IADD R3, R6, 0x1, -R3 ;  /* 0x0000000106037824 */ /* 0x000fe400078e0a03 */
[----:B------:R-:W-:Y:S02]  /*14a0*/  IMAD R155, R4, R12, R155 ;  /* 0x0000000c049b7224 */ /* 0x000fe400078e029b */
[----:B------:R-:W-:Y:S02]  /*14b0*/  IMAD R164, R3, R2, R164 ;  /* 0x0000000203a47224 */ /* 0x000fe400078e02a4 */
.L_x_19:
[----:B------:R-:W-:Y:S05]  /*14c0*/  BRA.U !UP1, `(.L_x_20) ;  /* 0x00000001090c7547 */ /* 0x000fea000b800000 */
[----:B------:R-:W-:Y:S01]  /*14d0*/  UCGABAR_WAIT ;  /* 0x0000000000007dc7 */ /* 0x000fe20008000000 */
[----:B------:R-:W-:Y:S01]  /*14e0*/  CCTL.IVALL ;  /* 0x00000000ff00798f */ /* 0x000fe20002000000 */
[----:B------:R-:W-:Y:S05]  /*14f0*/  BRA `(.L_x_21) ;  /* 0x0000000000047947 */ /* 0x000fea0003800000 */
.L_x_20:
[----:B------:R-:W-:Y:S06]  /*1500*/  BAR.SYNC.DEFER_BLOCKING 0x0 ;  /* 0x0000000000007b1d */ /* 0x000fec0000010000 */
.L_x_21:
[----:B------:R-:W-:Y:S05]  /*1510*/  BRA.U UP2, `(.L_x_22) ;  /* 0x0000001102b47547 */ /* 0x000fea000b800000 */
[----:B------:R-:W1:Y:S01]  /*1520*/  LDCU UR15, c[0x0][0x38c] ;  /* 0x00007180ff0f77ac */ /* 0x000e620008000800 */
[----:B------:R-:W2:Y:S01]  /*1530*/  LDC R9, c[0x0][0x370] ;  /* 0x0000dc00ff097b82 */ /* 0x000ea20000000800 */
[C---:B------:R-:W-:Y:S01]  /*1540*/  IMAD.SHL.U32 R17, R11.reuse, 0x20, RZ ;  /* 0x000000200b117824 */ /* 0x040fe200078e00ff */
[----:B------:R-:W-:Y:S01]  /*1550*/  PLOP3.LUT P1, PT, PT, PT, UP5, 0x80, 0x8 ;  /* 0x000000000008781c */ /* 0x000fe20003f2f058 */
[----:B------:R-:W-:Y:S01]  /*1560*/  UISETP.NE.AND UP1, UPT, UR10, URZ, UPT ;  /* 0x000000ff0a00728c */ /* 0x000fe2000bf25270 */
[----:B------:R-:W-:Y:S01]  /*1570*/  ISETP.NE.AND P4, PT, R10, RZ, P5 ;  /* 0x000000ff0a00720c */ /* 0x000fe20002f85270 */
[----:B------:R-:W-:Y:S01]  /*1580*/  IMAD.SHL.U32 R16, R11, 0x80, RZ ;  /* 0x000000800b107824 */ /* 0x000fe200078e00ff */
[----:B------:R-:W-:Y:S01]  /*1590*/  PLOP3.LUT P1, PT, P1, PT, PT, 0x8, 0x80 ;  /* 0x000000000080781c */ /* 0x000fe20000f2e170 */
[----:B------:R-:W-:Y:S01]  /*15a0*/  IMAD.MOV.U32 R15, RZ, RZ, 0x1 ;  /* 0x00000001ff0f7424 */ /* 0x000fe200078e00ff */
[----:B------:R-:W3:Y:S01]  /*15b0*/  LDC R0, c[0x0][0x374] ;  /* 0x0000dd00ff007b82 */ /* 0x000ee20000000800 */
[----:B------:R-:W-:Y:S01]  /*15c0*/  IMAD.MOV.U32 R14, RZ, RZ, RZ ;  /* 0x000000ffff0e7224 */ /* 0x000fe200078e00ff */
[----:B------:R-:W-:Y:S01]  /*15d0*/  CS2R R12, SRZ ;  /* 0x00000000000c7805 */ /* 0x000fe2000001ff00 */
[----:B------:R-:W-:Y:S01]  /*15e0*/  IMAD.MOV.U32 R10, RZ, RZ, 0x1 ;  /* 0x00000001ff0a7424 */ /* 0x000fe200078e00ff */
[----:B------:R-:W-:Y:S01]  /*15f0*/  LOP3.LUT R17, R17, 0x20, RZ, 0xc0, !PT ;  /* 0x0000002011117812 */ /* 0x000fe200078ec0ff */
[----:B------:R-:W4:Y:S01]  /*1600*/  LDCU.64 UR24, c[0x0][0x348] ;  /* 0x00006900ff1877ac */ /* 0x000f220008000a00 */
[----:B-1----:R-:W-:-:S02]  /*1610*/  UIADD3 UR4, UPT, UPT, UR15, 0x7f, URZ ;  /* 0x0000007f0f047890 */ /* 0x002fc4000fffe0ff */
[----:B------:R-:W-:Y:S02]  /*1620*/  USEL UR7, UR7, 0x2, UP1 ;  /* 0x0000000207077887 */ /* 0x000fe40008800000 */
[----:B------:R-:W-:Y:S01]  /*1630*/  USHF.R.S32.HI UR22, URZ, 0x1f, UR4 ;  /* 0x0000001fff167899 */ /* 0x000fe20008011404 */
[----:B------:R-:W-:-:S03]  /*1640*/  UMOV UR13, URZ ;  /* 0x000000ff000d7c82 */ /* 0x000fc60008000000 */
[----:B------:R-:W-:Y:S02]  /*1650*/  ULEA.HI UR22, UR22, UR4, URZ, 0x7 ;  /* 0x0000000416167291 */ /* 0x000fe4000f8f38ff */
[----:B------:R-:W-:Y:S02]  /*1660*/  UIADD3 UR4, UPT, UPT, UR15, -0x1, URZ ;  /* 0xffffffff0f047890 */ /* 0x000fe4000fffe0ff */
[----:B------:R-:W-:Y:S02]  /*1670*/  USHF.R.S32.HI UR22, URZ, 0x7, UR22 ;  /* 0x00000007ff167899 */ /* 0x000fe40008011416 */
[----:B------:R-:W-:Y:S02]  /*1680*/  UISETP.GE.U32.AND UP2, UPT, UR4, -0xff, UPT ;  /* 0xffffff010400788c */ /* 0x000fe4000bf46070 */
[----:B------:R-:W-:Y:S02]  /*1690*/  UISETP.LT.U32.AND UP0, UPT, UR22, 0x4, UPT ;  /* 0x000000041600788c */ /* 0x000fe4000bf01070 */
[----:B------:R-:W-:-:S02]  /*16a0*/  UIADD3 UR15, UPT, UPT, UR15, 0xfe, URZ ;  /* 0x000000fe0f0f7890 */ /* 0x000fc4000fffe0ff */
[----:B------:R-:W-:-:S04]  /*16b0*/  USEL UR21, UR22, 0x4, UP0 ;  /* 0x0000000416157887 */ /* 0x000fc80008000000 */
[----:B------:R-:W-:Y:S02]  /*16c0*/  UIADD3 UR6, UPT, UPT, UR21, -0x1, URZ ;  /* 0xffffffff15067890 */ /* 0x000fe4000fffe0ff */
[----:B------:R-:W-:Y:S02]  /*16d0*/  @UP2 UIADD3 UR6, UPT, UPT, UR21, URZ, URZ ;  /* 0x000000ff15062290 */ /* 0x000fe4000fffe0ff */
[----:B------:R-:W-:Y:S02]  /*16e0*/  UIADD3 UR14, UPT, UPT, UR22, -UR21, URZ ;  /* 0x80000015160e7290 */ /* 0x000fe4000fffe0ff */
[----:B------:R-:W-:Y:S02]  /*16f0*/  UIADD3 UR5, UPT, UPT, UR6, 0x1, URZ ;  /* 0x0000000106057890 */ /* 0x000fe4000fffe0ff */
[----:B--2-4-:R-:W-:-:S12]  /*1700*/  UIADD3 UR6, UPT, UPT, -UR6, URZ, URZ ;  /* 0x000000ff06067290 */ /* 0x014fd8000fffe1ff */
.L_x_42:
[----:B------:R-:W-:Y:S01]  /*1710*/  UISETP.NE.AND UP0, UPT, UR37, URZ, UPT ;  /* 0x000000ff2500728c */ /* 0x000fe2000bf05270 */
[----:B------:R-:W1:Y:S08]  /*1720*/  S2UR UR37, SR_CgaCtaId ;  /* 0x00000000002579c3 */ /* 0x000e700000008800 */
[----:B------:R-:W-:Y:S05]  /*1730*/  BRA.U UP0, `(.L_x_23) ;  /* 0x0000000100347547 */ /* 0x000fea000b800000 */
[----:B------:R-:W2:Y:S01]  /*1740*/  S2R R2, SR_CgaCtaId ;  /* 0x0000000000027919 */ /* 0x000ea20000008800 */
[----:B------:R-:W-:-:S04]  /*1750*/  MOV R3, 0x400 ;  /* 0x0000040000037802 */ /* 0x000fc80000000f00 */
[----:B--2---:R-:W-:Y:S02]  /*1760*/  LEA R3, R2, R3, 0x18 ;  /* 0x0000000302037211 */ /* 0x004fe400078ec0ff */
[----:B------:R-:W-:-:S03]  /*1770*/  SHF.L.U32 R2, R10, 0x1f, RZ ;  /* 0x0000001f0a027819 */ /* 0x000fc600000006ff */
[----:B------:R-:W-:-:S04]  /*1780*/  IMAD R3, R12, 0x8, R3 ;  /* 0x000000080c037824 */ /* 0x000fc800078e0203 */
[----:B------:R-:W2:Y:S02]  /*1790*/  SYNCS.PHASECHK.TRANS64.TRYWAIT P0, [R3+URZ+0xd0], R2 ;  /* 0x0000d002030075a7 */ /* 0x000ea400080011ff */
[----:B--2---:R-:W-:Y:S05]  /*17a0*/  @!P0 BRA `(.L_x_24) ;  /* 0x0000005800508947 */ /* 0x004fea0003800000 */
.L_x_113:
[----:B------:R-:W-:Y:S01]  /*17b0*/  VIADD R12, R12, 0x1 ;  /* 0x000000010c0c7836 */ /* 0x000fe20000000000 */
[----:B------:R2:W-:Y:S04]  /*17c0*/  SYNCS.ARRIVE.TRANS64.A1T0 RZ, [R3+URZ+0xc0], RZ ;  /* 0x0000c0ff03ff79a7 */ /* 0x0005e800081000ff */
[----:B------:R-:W-:-:S04]  /*17d0*/  ISETP.NE.AND P0, PT, R12, 0x2, PT ;  /* 0x000000020c00780c */ /* 0x000fc80003f05270 */
[----:B------:R-:W-:Y:S02]  /*17e0*/  SEL R12, R12, RZ, P0 ;  /* 0x000000ff0c0c7207 */ /* 0x000fe40000000000 */
[----:B--2---:R-:W-:-:S04]  /*17f0*/  SEL R3, RZ, 0x1, P0 ;  /* 0x00000001ff037807 */ /* 0x004fc80000000000 */
[----:B------:R-:W-:-:S07]  /*1800*/  LOP3.LUT R10, R10, R3, RZ, 0x3c, !PT ;  /* 0x000000030a0a7212 */ /* 0x000fce00078e3cff */
.L_x_23:
[----:B------:R-:W-:Y:S01]  /*1810*/  UMOV UR4, 0x400 ;  /* 0x0000040000047882 */ /* 0x000fe20000000000 */
[----:B------:R-:W-:Y:S01]  /*1820*/  LEA.HI R3, R155, R155, RZ, 0x1 ;  /* 0x0000009b9b037211 */ /* 0x000fe200078f08ff */
[----:B-1----:R-:W-:Y:S01]  /*1830*/  ULEA UR4, UR37, UR4, 0x18 ;  /* 0x0000000425047291 */ /* 0x002fe2000f8ec0ff */
[----:B------:R-:W-:Y:S01]  /*1840*/  SHF.L.U32 R2, R15, 0x1f, RZ ;  /* 0x0000001f0f027819 */ /* 0x000fe200000006ff */
[----:B------:R-:W-:Y:S01]  /*1850*/  UISETP.GE.U32.AND UP0, UPT, UR15, 0xff, UPT ;  /* 0x000000ff0f00788c */ /* 0x000fe2000bf06070 */
[----:B------:R-:W-:Y:S01]  /*1860*/  R2UR UR35, R16 ;  /* 0x00000000102372ca */ /* 0x000fe200000e0000 */
[----:B------:R-:W-:Y:S01]  /*1870*/  ULEA UR8, UR13, UR4, 0x3 ;  /* 0x000000040d087291 */ /* 0x000fe2000f8e18ff */
[----:B------:R-:W-:Y:S01]  /*1880*/  IMAD.SHL.U32 R3, R3, 0x80, RZ ;  /* 0x0000008003037824 */ /* 0x000fe200078e00ff */
[----:B------:R-:W-:Y:S01]  /*1890*/  R2UR UR11, R17 ;  /* 0x00000000110b72ca */ /* 0x000fe200000e0000 */
[----:B------:R-:W-:-:S03]  /*18a0*/  UMOV UR23, URZ ;  /* 0x000000ff00177c82 */ /* 0x000fc60008000000 */
[----:B------:R-:W-:-:S03]  /*18b0*/  LOP3.LUT R3, R3, 0xffffff00, RZ, 0xc0, !PT ;  /* 0xffffff0003037812 */ /* 0x000fc600078ec0ff */
[----:B------:R1:W2:Y:S01]  /*18c0*/  SYNCS.PHASECHK.TRANS64.TRYWAIT P0, [UR8+0x20], R2 ;  /* 0x00002002ff0075a7 */ /* 0x0002a20008001108 */
[----:B------:R-:W-:Y:S02]  /*18d0*/  R2UR UR9, R3 ;  /* 0x00000000030972ca */ /* 0x000fe400000e0000 */
[----:B------:R-:W-:-:S11]  /*18e0*/  R2UR UR8, R164 ;  /* 0x00000000a40872ca */ /* 0x000fd600000e0000 */
[----:B------:R-:W-:Y:S02]  /*18f0*/  ULOP3.LUT UR35, UR9, 0x80, UR35, 0xf8, !UPT ;  /* 0x0000008009237892 */ /* 0x000fe4000f8ef823 */
[----:B------:R-:W-:Y:S01]  /*1900*/  ULEA UR11, UR8, UR11, 0x6 ;  /* 0x0000000b080b7291 */ /* 0x000fe2000f8e30ff */
[----:B------:R-:W-:Y:S11]  /*1910*/  BRA.U !UP0, `(.L_x_25) ;  /* 0x0000000108c07547 */ /* 0x000ff6000b800000 */
[----:B------:R-:W-:Y:S01]  /*1920*/  UMOV UR16, UR6 ;  /* 0x0000000600107c82 */ /* 0x000fe20008000000 */
[----:B------:R-:W-:Y:S01]  /*1930*/  UMOV UR17, UR13 ;  /* 0x0000000d00117c82 */ /* 0x000fe20008000000 */
[----:B------:R-:W-:-:S05]  /*1940*/  UMOV UR34, URZ ;  /* 0x000000ff00227c82 */ /* 0x000fca0008000000 */
.L_x_31:
[----:B------:R-:W-:Y:S01]  /*1950*/  ULEA UR33, UR17, UR4, 0x3 ;  /* 0x0000000411217291 */ /* 0x000fe2000f8e18ff */
[----:B------:R-:W-:Y:S01]  /*1960*/  @P5 MOV R3, 0xa000 ;  /* 0x0000a00000035802 */ /* 0x000fe20000000f00 */
[----:B-12-4-:R-:W-:Y:S10]  /*1970*/  @P0 BRA `(.L_x_26) ;  /* 0x00000000000c0947 */ /* 0x016ff40003800000 */
[----:B------:R-:W-:-:S04]  /*1980*/  SHF.L.U32 R5, R15, 0x1f, RZ ;  /* 0x0000001f0f057819 */ /* 0x000fc800000006ff */
[----:B------:R-:W2:Y:S02]  /*1990*/  SYNCS.PHASECHK.TRANS64.TRYWAIT P0, [UR33+0x20], R5 ;  /* 0x00002005ff0075a7 */ /* 0x000ea40008001121 */
[----:B--2---:R-:W-:Y:S05]  /*19a0*/  @!P0 BRA `(.L_x_27) ;  /* 0x0000005400e48947 */ /* 0x004fea0003800000 */
.L_x_26:
[----:B------:R2:W-:Y:S01]  /*19b0*/  @P5 SYNCS.ARRIVE.TRANS64 RZ, [UR33], R3 ;  /* 0x00000003ffff59a7 */ /* 0x0005e20008000021 */
[----:B------:R-:W-:Y:S02]  /*19c0*/  ULOP3.LUT UR8, UR7, 0x2, URZ, 0xfc, !UPT ;  /* 0x0000000207087892 */ /* 0x000fe4000f8efcff */
[----:B------:R-:W-:Y:S02]  /*19d0*/  UIADD3 UR16, UPT, UPT, UR16, 0x1, URZ ;  /* 0x0000000110107890 */ /* 0x000fe4000fffe0ff */
[----:B------:R-:W-:Y:S02]  /*19e0*/  UISETP.NE.AND UP0, UPT, UR8, 0x2, UPT ;  /* 0x000000020800788c */ /* 0x000fe4000bf05270 */
[----:B------:R-:W-:-:S07]  /*19f0*/  UISETP.NE.AND UP2, UPT, UR16, 0x1, UPT ;  /* 0x000000011000788c */ /* 0x000fce000bf45270 */
[----:B------:R-:W-:Y:S05]  /*1a00*/  BRA.U UP0, `(.L_x_28) ;  /* 0x0000000100047547 */ /* 0x000fea000b800000 */
[----:B------:R-:W-:Y:S05]  /*1a10*/  BPT.TRAP 0x1 ;  /* 0x000000040000795c */ /* 0x000fea0000300000 */
.L_x_28:
[----:B------:R-:W-:Y:S04]  /*1a20*/  BSSY.RECONVERGENT B0, `(.L_x_29) ;  /* 0x0000003000007945 */ /* 0x000fe80003800200 */
[----:B------:R-:W-:Y:S05]  /*1a30*/  @!P4 BRA `(.L_x_30) ;  /* 0x000000000004c947 */ /* 0x000fea0003800000 */
[----:B------:R-:W-:Y:S05]  /*1a40*/  BPT.TRAP 0x1 ;  /* 0x000000040000795c */ /* 0x000fea0000300000 */
.L_x_30:
[----:B------:R-:W-:Y:S05]  /*1a50*/  BSYNC.RECONVERGENT B0 ;  /* 0x0000000000007941 */ /* 0x000fea0003800200 */
.L_x_29:
[----:B------:R-:W-:Y:S02]  /*1a60*/  UIADD3 UR13, UPT, UPT, UR17, 0x1, URZ ;  /* 0x00000001110d7890 */ /* 0x000fe4000fffe0ff */
[----:B------:R-:W-:Y:S02]  /*1a70*/  ULEA UR32, UR17, UR4, 0xe ;  /* 0x0000000411207291 */ /* 0x000fe4000f8e70ff */
[----:B------:R-:W-:Y:S02]  /*1a80*/  UISETP.NE.AND UP0, UPT, UR13, 0x4, UPT ;  /* 0x000000040d00788c */ /* 0x000fe4000bf05270 */
[----:B------:R-:W-:Y:S02]  /*1a90*/  UIADD3 UR28, UP1, UPT, UR24, 0x80, URZ ;  /* 0x00000080181c7890 */ /* 0x000fe4000ff3e0ff */
[----:B------:R-:W-:Y:S02]  /*1aa0*/  USEL UR9, URZ, 0x1, UP0 ;  /* 0x00000001ff097887 */ /* 0x000fe40008000000 */
[----:B------:R-:W-:-:S02]  /*1ab0*/  USEL UR13, UR13, URZ, UP0 ;  /* 0x000000ff0d0d7287 */ /* 0x000fc40008000000 */
[----:B------:R-:W-:Y:S02]  /*1ac0*/  UIADD3 UR26, UP0, UPT, UR24, 0x180, URZ ;  /* 0x00000180181a7890 */ /* 0x000fe4000ff1e0ff */
[----:B------:R-:W-:Y:S01]  /*1ad0*/  ULEA UR8, UR13, UR4, 0x3 ;  /* 0x000000040d087291 */ /* 0x000fe2000f8e18ff */
[----:B------:R-:W-:Y:S01]  /*1ae0*/  LOP3.LUT R15, R15, UR9, RZ, 0x3c, !PT ;  /* 0x000000090f0f7c12 */ /* 0x000fe2000f8e3cff */
[----:B------:R-:W-:Y:S02]  /*1af0*/  ULOP3.LUT UR33, UR33, 0xfefffff8, URZ, 0xc0, !UPT ;  /* 0xfefffff821217892 */ /* 0x000fe4000f8ec0ff */
[----:B------:R-:W-:Y:S01]  /*1b00*/  UIADD3.X UR29, UPT, UPT, URZ, UR25, URZ, UP1, !UPT ;  /* 0x00000019ff1d7290 */ /* 0x000fe20008ffe4ff */
[----:B-1----:R-:W-:Y:S01]  /*1b10*/  SHF.L.U32 R2, R15, 0x1f, RZ ;  /* 0x0000001f0f027819 */ /* 0x002fe200000006ff */
[----:B------:R-:W-:Y:S02]  /*1b20*/  UIADD3 UR32, UPT, UPT, UR32, 0x4400, URZ ;  /* 0x0000440020207890 */ /* 0x000fe4000fffe0ff */
[----:B------:R-:W-:Y:S01]  /*1b30*/  UIADD3.X UR27, UPT, UPT, URZ, UR25, URZ, UP0, !UPT ;  /* 0x00000019ff1b7290 */ /* 0x000fe200087fe4ff */
[----:B------:R4:W1:Y:S01]  /*1b40*/  SYNCS.PHASECHK.TRANS64.TRYWAIT P0, [UR8+0x20], R2 ;  /* 0x00002002ff0075a7 */ /* 0x0008620008001108 */
[----:B------:R-:W-:Y:S01]  /*1b50*/  ULEA UR8, UR17, UR4, 0xc ;  /* 0x0000000411087291 */ /* 0x000fe2000f8e60ff */
[----:B------:R-:W-:Y:S01]  /*1b60*/  UMOV UR18, 0x0 ;  /* 0x0000000000127882 */ /* 0x000fe20000000000 */
[----:B------:R-:W-:-:S02]  /*1b70*/  UMOV UR19, 0x10000000 ;  /* 0x1000000000137882 */ /* 0x000fc40000000000 */
[----:B------:R-:W-:Y:S01]  /*1b80*/  UIADD3 UR8, UPT, UPT, UR8, 0x14400, URZ ;  /* 0x0001440008087890 */ /* 0x000fe2000fffe0ff */
[----:B------:R2:W-:Y:S01]  /*1b90*/  UTMALDG.3D.2CTA [UR32], [UR28], desc[UR18] ;  /* 0x000012201c0075b4 */ /* 0x0005e20008211000 */
[----:B------:R-:W-:Y:S01]  /*1ba0*/  UMOV UR10, UR34 ;  /* 0x00000022000a7c82 */ /* 0x000fe20008000000 */
[----:B------:R-:W-:Y:S01]  /*1bb0*/  UMOV UR12, UR36 ;  /* 0x00000024000c7c82 */ /* 0x000fe20008000000 */
[----:B------:R-:W-:Y:S01]  /*1bc0*/  UMOV UR9, UR33 ;  /* 0x0000002100097c82 */ /* 0x000fe20008000000 */
[----:B------:R-:W-:Y:S01]  /*1bd0*/  UMOV UR23, UR5 ;  /* 0x0000000500177c82 */ /* 0x000fe20008000000 */
[----:B------:R-:W-:-:S03]  /*1be0*/  UMOV UR17, UR13 ;  /* 0x0000000d00117c82 */ /* 0x000fc60008000000 */
[----:B------:R4:W-:Y:S01]  /*1bf0*/  UTMALDG.3D.2CTA [UR8], [UR26], desc[UR18] ;  /* 0x000012081a0075b4 */ /* 0x0009e20008211000 */
[----:B--2---:R-:W-:Y:S01]  /*1c00*/  UIADD3 UR34, UPT, UPT, UR34, 0x80, URZ ;  /* 0x0000008022227890 */ /* 0x004fe2000fffe0ff */
[----:B------:R-:W-:Y:S11]  /*1c10*/  BRA.U UP2, `(.L_x_31) ;  /* 0xfffffffd024c7547 */ /* 0x000ff6000b83ffff */
.L_x_25:
[----:B----4-:R-:W-:Y:S01]  /*1c20*/  ULEA UR8, UR13, UR4, 0x3 ;  /* 0x000000040d087291 */ /* 0x010fe2000f8e18ff */
[----:B-1----:R-:W-:Y:S01]  /*1c30*/  SHF.L.U32 R2, R15, 0x1f, RZ ;  /* 0x0000001f0f027819 */ /* 0x002fe200000006ff */
[----:B------:R-:W-:Y:S01]  /*1c40*/  @!P1 SYNCS.ARRIVE.TRANS64.A1T0 RZ, [UR4+0x58], RZ ;  /* 0x000058ffffff99a7 */ /* 0x000fe20008100004 */
[----:B------:R-:W-:-:S06]  /*1c50*/  UISETP.GT.AND UP0, UPT, UR22, UR21, UPT ;  /* 0x000000151600728c */ /* 0x000fcc000bf04270 */
[----:B--2---:R1:W2:Y:S03]  /*1c60*/  SYNCS.PHASECHK.TRANS64.TRYWAIT P0, [UR8+0x20], R2 ;  /* 0x00002002ff0075a7 */ /* 0x0042a60008001108 */
[----:B------:R-:W-:Y:S05]  /*1c70*/  BRA.U !UP0, `(.L_x_32) ;  /* 0x0000000108c07547 */ /* 0x000fea000b800000 */
[----:B------:R-:W-:Y:S01]  /*1c80*/  UIADD3 UR26, UPT, UPT, UR14, UR23, URZ ;  /* 0x000000170e1a7290 */ /* 0x000fe2000fffe0ff */
[----:B------:R-:W-:-:S11]  /*1c90*/  UMOV UR27, UR13 ;  /* 0x0000000d001b7c82 */ /* 0x000fd60008000000 */
.L_x_38:
[----:B------:R-:W-:Y:S01]  /*1ca0*/  ULEA UR17, UR27, UR4, 0x3 ;  /* 0x000000041b117291 */ /* 0x000fe2000f8e18ff */
[----:B--2---:R-:W-:Y:S01]  /*1cb0*/  @P5 MOV R3, 0xa000 ;  /* 0x0000a00000035802 */ /* 0x004fe20000000f00 */
[----:B-12---:R-:W-:Y:S10]  /*1cc0*/  @P0 BRA `(.L_x_33) ;  /* 0x00000000000c0947 */ /* 0x006ff40003800000 */
[----:B------:R-:W-:-:S04]  /*1cd0*/  SHF.L.U32 R5, R15, 0x1f, RZ ;  /* 0x0000001f0f057819 */ /* 0x000fc800000006ff */
[----:B------:R-:W2:Y:S02]  /*1ce0*/  SYNCS.PHASECHK.TRANS64.TRYWAIT P0, [UR17+0x20], R5 ;  /* 0x00002005ff0075a7 */ /* 0x000ea40008001111 */
[----:B--2---:R-:W-:Y:S05]  /*1cf0*/  @!P0 BRA `(.L_x_34) ;  /* 0x0000005400288947 */ /* 0x004fea0003800000 */
.L_x_33:
[----:B------:R2:W-:Y:S01]  /*1d00*/  @P5 SYNCS.ARRIVE.TRANS64 RZ, [UR17], R3 ;  /* 0x00000003ffff59a7 */ /* 0x0005e20008000011 */
[----:B------:R-:W-:-:S04]  /*1d10*/  ULOP3.LUT UR8, UR7, 0x2, URZ, 0xfc, !UPT ;  /* 0x0000000207087892 */ /* 0x000fc8000f8efcff */
[----:B------:R-:W-:-:S09]  /*1d20*/  UISETP.NE.AND UP0, UPT, UR8, 0x2, UPT ;  /* 0x000000020800788c */ /* 0x000fd2000bf05270 */
[----:B------:R-:W-:Y:S05]  /*1d30*/  BRA.U UP0, `(.L_x_35) ;  /* 0x0000000100047547 */ /* 0x000fea000b800000 */
[----:B------:R-:W-:Y:S05]  /*1d40*/  BPT.TRAP 0x1 ;  /* 0x000000040000795c */ /* 0x000fea0000300000 */
.L_x_35:
[----:B------:R-:W-:Y:S04]  /*1d50*/  BSSY.RECONVERGENT B0, `(.L_x_36) ;  /* 0x0000003000007945 */ /* 0x000fe80003800200 */
[----:B------:R-:W-:Y:S05]  /*1d60*/  @!P4 BRA `(.L_x_37) ;  /* 0x000000000004c947 */ /* 0x000fea0003800000 */
[----:B------:R-:W-:Y:S05]  /*1d70*/  BPT.TRAP 0x1 ;  /* 0x000000040000795c */ /* 0x000fea0000300000 */
.L_x_37:
[----:B------:R-:W-:Y:S05]  /*1d80*/  BSYNC.RECONVERGENT B0 ;  /* 0x0000000000007941 */ /* 0x000fea0003800200 */
.L_x_36:
        /* <DEDUP_REMOVED lines=9> */
[----:B------:R-:W-:Y:S02]  /*1e20*/  USHF.L.U32 UR18, UR23, 0x7, URZ ;  /* 0x0000000717127899 */ /* 0x000fe400080006ff */
[----:B------:R-:W-:Y:S01]  /*1e30*/  ULOP3.LUT UR17, UR17, 0xfefffff8, URZ, 0xc0, !UPT ;  /* 0xfefffff811117892 */ /* 0x000fe2000f8ec0ff */
[----:B-1----:R-:W-:Y:S01]  /*1e40*/  SHF.L.U32 R2, R15, 0x1f, RZ ;  /* 0x0000001f0f027819 */ /* 0x002fe200000006ff */
[----:B------:R-:W-:Y:S02]  /*1e50*/  UIADD3 UR16, UPT, UPT, UR16, 0x4400, URZ ;  /* 0x0000440010107890 */ /* 0x000fe4000fffe0ff */
[----:B------:R-:W-:Y:S01]  /*1e60*/  UIADD3.X UR33, UPT, UPT, URZ, UR25, URZ, UP1, !UPT ;  /* 0x00000019ff217290 */ /* 0x000fe20008ffe4ff */
[----:B------:R4:W1:Y:S01]  /*1e70*/  SYNCS.PHASECHK.TRANS64.TRYWAIT P0, [UR8+0x20], R2 ;  /* 0x00002002ff0075a7 */ /* 0x0008620008001108 */
[----:B------:R-:W-:-:S02]  /*1e80*/  ULEA UR8, UR27, UR4, 0xc ;  /* 0x000000041b087291 */ /* 0x000fc4000f8e60ff */
[----:B------:R-:W-:Y:S02]  /*1e90*/  UIADD3.X UR31, UPT, UPT, URZ, UR25, URZ, UP0, !UPT ;  /* 0x00000019ff1f7290 */ /* 0x000fe400087fe4ff */
[----:B------:R-:W-:Y:S01]  /*1ea0*/  UIADD3 UR8, UPT, UPT, UR8, 0x14400, URZ ;  /* 0x0001440008087890 */ /* 0x000fe2000fffe0ff */
[----:B------:R-:W-:Y:S01]  /*1eb0*/  UMOV UR28, 0x0 ;  /* 0x00000000001c7882 */ /* 0x000fe20000000000 */
[----:B------:R-:W-:Y:S01]  /*1ec0*/  UMOV UR29, 0x10000000 ;  /* 0x10000000001d7882 */ /* 0x000fe20000000000 */
[----:B------:R-:W-:Y:S01]  /*1ed0*/  UMOV UR19, UR35 ;  /* 0x0000002300137c82 */ /* 0x000fe20008000000 */
[----:B------:R-:W-:Y:S01]  /*1ee0*/  UMOV UR20, UR36 ;  /* 0x0000002400147c82 */ /* 0x000fe20008000000 */
[----:B------:R-:W-:Y:S01]  /*1ef0*/  UMOV UR12, UR36 ;  /* 0x00000024000c7c82 */ /* 0x000fe20008000000 */
[----:B------:R-:W-:Y:S01]  /*1f00*/  UMOV UR9, UR17 ;  /* 0x0000001100097c82 */ /* 0x000fe20008000000 */
[----:B------:R-:W-:Y:S01]  /*1f10*/  UMOV UR10, UR18 ;  /* 0x00000012000a7c82 */ /* 0x000fe20008000000 */
[----:B------:R4:W-:Y:S01]  /*1f20*/  UTMALDG.3D.2CTA [UR16], [UR32], desc[UR28] ;  /* 0x00001c10200075b4 */ /* 0x0009e20008211000 */
[----:B------:R-:W-:Y:S01]  /*1f30*/  UIADD3 UR23, UPT, UPT, UR23, 0x1, URZ ;  /* 0x0000000117177890 */ /* 0x000fe2000fffe0ff */
[----:B------:R-:W-:-:S03]  /*1f40*/  UMOV UR27, UR13 ;  /* 0x0000000d001b7c82 */ /* 0x000fc60008000000 */
[----:B------:R-:W-:Y:S01]  /*1f50*/  UISETP.NE.AND UP0, UPT, UR23, UR26, UPT ;  /* 0x0000001a1700728c */ /* 0x000fe2000bf05270 */
[----:B------:R4:W-:Y:S08]  /*1f60*/  UTMALDG.3D.2CTA [UR8], [UR30], desc[UR28] ;  /* 0x00001c081e0075b4 */ /* 0x0009f00008211000 */
[----:B----4-:R-:W-:Y:S05]  /*1f70*/  BRA.U UP0, `(.L_x_38) ;  /* 0xfffffffd00487547 */ /* 0x010fea000b83ffff */
.L_x_32:
[C---:B-1----:R-:W-:Y:S01]  /*1f80*/  LEA R2, R14.reuse, UR4, 0x3 ;  /* 0x000000040e027c11 */ /* 0x042fe2000f8e18ff */
[----:B------:R-:W-:Y:S01]  /*1f90*/  NOP ;  /* 0x0000000000007918 */ /* 0x000fe20000000000 */
[----:B--2---:R-:W-:Y:S02]  /*1fa0*/  SHF.L.U32 R3, R13, 0x1f, RZ ;  /* 0x0000001f0d037819 */ /* 0x004fe400000006ff */
[----:B------:R-:W-:Y:S02]  /*1fb0*/  LEA R4, R14, UR4, 0x4 ;  /* 0x000000040e047c11 */ /* 0x000fe4000f8e20ff */
[----:B------:R-:W1:Y:S02]  /*1fc0*/  SYNCS.PHASECHK.TRANS64.TRYWAIT P0, [R2+URZ+0x60], R3 ;  /* 0x00006003020075a7 */ /* 0x000e6400080011ff */
[----:B-1----:R-:W-:Y:S05]  /*1fd0*/  @!P0 BRA `(.L_x_39) ;  /* 0x0000005000888947 */ /* 0x002fea0003800000 */
.L_x_116:
[----:B------:R-:W2:Y:S01]  /*1fe0*/  LDS.128 R4, [R4+0xf0] ;  /* 0x0000f00004047984 */ /* 0x000ea20000000c00 */
[----:B------:R-:W-:Y:S01]  /*1ff0*/  ISETP.GE.AND P0, PT, R72, 0x1, PT ;  /* 0x000000014800780c */ /* 0x000fe20003f06270 */
[----:B-1----:R-:W-:Y:S01]  /*2000*/  VIADD R2, R2, 0x70 ;  /* 0x0000007002027836 */ /* 0x002fe20000000000 */
[----:B------:R-:W-:Y:S01]  /*2010*/  @!PT LDS RZ, [RZ] ;  /* 0x00000000fffff984 */ /* 0x000fe20000000800 */
[----:B------:R-:W-:Y:S01]  /*2020*/  @!PT LDS RZ, [RZ] ;  /* 0x00000000fffff984 */ /* 0x000fe20000000800 */
[----:B------:R-:W-:Y:S01]  /*2030*/  @!PT LDS RZ, [RZ] ;  /* 0x00000000fffff984 */ /* 0x000fe20000000800 */
[----:B------:R-:W-:Y:S01]  /*2040*/  @!PT LDS RZ, [RZ] ;  /* 0x00000000fffff984 */ /* 0x000fe20000000800 */
[----:B------:R1:W-:Y:S06]  /*2050*/  MEMBAR.ALL.CTA ;  /* 0x0000000000007992 */ /* 0x0003ec0000008000 */
[----:B-1----:R-:W1:Y:S01]  /*2060*/  FENCE.VIEW.ASYNC.S ;  /* 0x00000000000073c6 */ /* 0x002e620000000000 */
[----:B------:R-:W-:-:S04]  /*2070*/  PRMT R2, RZ, 0x654, R2 ;  /* 0x00000654ff027816 */ /* 0x000fc80000000002 */
[----:B-1----:R1:W-:Y:S01]  /*2080*/  SYNCS.ARRIVE.TRANS64.RED.A1T0 RZ, [R2+URZ], RZ ;  /* 0x000000ff02ff79a7 */ /* 0x0023e200081004ff */
[----:B--2---:R-:W-:-:S13]  /*2090*/  LOP3.LUT P2, RZ, R6, 0x1, RZ, 0xc0, !PT ;  /* 0x0000000106ff7812 */ /* 0x004fda000784c0ff */
[----:B------:R-:W-:Y:S01]  /*20a0*/  @P2 SHF.R.U32.HI R3, RZ, 0x10, R5 ;  /* 0x00000010ff032819 */ /* 0x000fe20000011605 */
[----:B------:R-:W-:Y:S01]  /*20b0*/  VOTEU.ANY UP0, P2 ;  /* 0x0000000000ff7886 */ /* 0x000fe20001000100 */
[----:B------:R-:W-:Y:S02]  /*20c0*/  @P2 MOV R11, R4 ;  /* 0x00000004000b2202 */ /* 0x000fe40000000f00 */
[----:B------:R-:W-:Y:S02]  /*20d0*/  @P2 R2UR.BROADCAST UR8, R3 ;  /* 0x00000000030822ca */ /* 0x000fe400008e0000 */
[----:B------:R-:W-:-:S11]  /*20e0*/  @P2 LOP3.LUT R8, R5, 0xffff, RZ, 0xc0, !PT ;  /* 0x0000ffff05082812 */ /* 0x000fd600078ec0ff */
[----:B------:R-:W-:Y:S01]  /*20f0*/  @UP0 UMOV UR36, UR8 ;  /* 0x0000000800240c82 */ /* 0x000fe20008000000 */
[----:B-1----:R-:W-:Y:S05]  /*2100*/  @!P0 BRA `(.L_x_40) ;  /* 0x0000000000b88947 */ /* 0x002fea0003800000 */
[----:B------:R-:W3:Y:S01]  /*2110*/  LDC.64 R4, c[0x0][0xb18] ;  /* 0x0002c600ff047b82 */ /* 0x000ee20000000a00 */
[----:B------:R-:W-:-:S07]  /*2120*/  ISETP.NE.AND P3, PT, R72, 0x1, PT ;  /* 0x000000014800780c */ /* 0x000fce0003f65270 */
[----:B------:R-:W1:Y:S08]  /*2130*/  LDC.64 R6, c[0x0][0xb10] ;  /* 0x0002c400ff067b82 */ /* 0x000e700000000a00 */
[----:B------:R-:W2:Y:S08]  /*2140*/  LDC R18, c[0x0][0xb20] ;  /* 0x0002c800ff127b82 */ /* 0x000eb00000000800 */
[----:B------:R-:W4:Y:S01]  /*2150*/  LDC R20, c[0x0][0xb0c] ;  /* 0x0002c300ff147b82 */ /* 0x000f220000000800 */
[----:B---3--:R-:W-:Y:S01]  /*2160*/  IMAD.HI.U32 R19, R0, R5, RZ ;  /* 0x0000000500137227 */ /* 0x008fe200078e00ff */
[----:B------:R-:W-:-:S03]  /*2170*/  ISETP.NE.AND P0, PT, R4, 0x1, PT ;  /* 0x000000010400780c */ /* 0x000fc60003f05270 */
[----:B------:R-:W-:-:S03]  /*2180*/  IMAD.HI.U32 R5, R8, R5, RZ ;  /* 0x0000000508057227 */ /* 0x000fc600078e00ff */
[----:B------:R-:W3:Y:S01]  /*2190*/  LDC.64 R2, c[0x0][0xb28] ;  /* 0x0002ca00ff027b82 */ /* 0x000ee20000000a00 */
[----:B-1----:R-:W-:-:S04]  /*21a0*/  IMAD.HI.U32 R22, R9, R6, RZ ;  /* 0x0000000609167227 */ /* 0x002fc800078e00ff */
[----:B------:R-:W-:Y:S01]  /*21b0*/  IMAD.HI.U32 R24, R11, R6, RZ ;  /* 0x000000060b187227 */ /* 0x000fe200078e00ff */
[----:B------:R-:W-:Y:S02]  /*21c0*/  SHF.R.U32.HI R22, RZ, R7, R22 ;  /* 0x00000007ff167219 */ /* 0x000fe40000011616 */
[-C--:B--2---:R-:W-:Y:S02]  /*21d0*/  SHF.R.U32.HI R19, RZ, R18.reuse, R19 ;  /* 0x00000012ff137219 */ /* 0x084fe40000011613 */
[----:B------:R-:W-:Y:S02]  /*21e0*/  SHF.R.U32.HI R5, RZ, R18, R5 ;  /* 0x00000012ff057219 */ /* 0x000fe40000011605 */
[----:B------:R-:W-:Y:S02]  /*21f0*/  SEL R19, R0, R19, !P0 ;  /* 0x0000001300137207 */ /* 0x000fe40004000000 */
[----:B------:R-:W-:Y:S02]  /*2200*/  SHF.R.U32.HI R24, RZ, R7, R24 ;  /* 0x00000007ff187219 */ /* 0x000fe40000011618 */
[----:B----4-:R-:W-:-:S02]  /*2210*/  ISETP.NE.AND P1, PT, R20, 0x1, PT ;  /* 0x000000011400780c */ /* 0x010fc40003f25270 */
[----:B------:R-:W-:Y:S02]  /*2220*/  SEL R5, R8, R5, !P0 ;  /* 0x0000000508057207 */ /* 0x000fe40004000000 */
[----:B------:R-:W-:Y:S02]  /*2230*/  SEL R21, R9, R22, !P1 ;  /* 0x0000001609157207 */ /* 0x000fe40004800000 */
[----:B------:R-:W-:Y:S01]  /*2240*/  SEL R7, R11, R24, !P1 ;  /* 0x000000180b077207 */ /* 0x000fe20004800000 */
[----:B---3--:R-:W-:-:S04]  /*2250*/  IMAD.HI.U32 R22, R19, R2, RZ ;  /* 0x0000000213167227 */ /* 0x008fc800078e00ff */
[----:B------:R-:W-:Y:S01]  /*2260*/  IMAD.HI.U32 R6, R21, R2, RZ ;  /* 0x0000000215067227 */ /* 0x000fe200078e00ff */
[----:B------:R-:W-:-:S04]  /*2270*/  @P3 SHF.R.U32.HI R19, RZ, R3, R22 ;  /* 0x00000003ff133219 */ /* 0x000fc80000011616 */
[----:B------:R-:W-:Y:S01]  /*2280*/  @P3 SHF.R.U32.HI R21, RZ, R3, R6 ;  /* 0x00000003ff153219 */ /* 0x000fe20000011606 */
[----:B------:R-:W-:-:S04]  /*2290*/  IMAD R19, R72, R19, RZ ;  /* 0x0000001348137224 */ /* 0x000fc800078e02ff */
[----:B------:R-:W-:Y:S01]  /*22a0*/  IMAD R6, R72, R21, RZ ;  /* 0x0000001548067224 */ /* 0x000fe200078e02ff */
[C---:B------:R-:W-:Y:S02]  /*22b0*/  ISETP.GE.AND P0, PT, R5.reuse, R19, PT ;  /* 0x000000130500720c */ /* 0x040fe40003f06270 */
[----:B------:R-:W-:Y:S02]  /*22c0*/  IADD3 R19, PT, PT, -R5, RZ, RZ ;  /* 0x000000ff05137210 */ /* 0x000fe40007ffe1ff */
[----:B------:R-:W-:Y:S01]  /*22d0*/  ISETP.GE.OR P0, PT, R7, R6, P0 ;  /* 0x000000060700720c */ /* 0x000fe20000706670 */
[----:B------:R-:W-:-:S04]  /*22e0*/  IMAD.HI.U32 R6, R5, R2, RZ ;  /* 0x0000000205067227 */ /* 0x000fc800078e00ff */
[----:B------:R-:W-:Y:S01]  /*22f0*/  IMAD R8, R4, R19, R8 ;  /* 0x0000001304087224 */ /* 0x000fe200078e0208 */
[----:B------:R-:W-:-:S04]  /*2300*/  SHF.R.U32.HI R6, RZ, R3, R6 ;  /* 0x00000003ff067219 */ /* 0x000fc80000011606 */
[----:B------:R-:W-:-:S03]  /*2310*/  SEL R6, R5, R6, !P3 ;  /* 0x0000000605067207 */ /* 0x000fc60005800000 */
[----:B------:R-:W-:-:S04]  /*2320*/  @!P0 IMAD.HI.U32 R18, R7, R2, RZ ;  /* 0x0000000207128227 */ /* 0x000fc800078e00ff */
[----:B------:R-:W-:Y:S01]  /*2330*/  IMAD.MOV R2, RZ, RZ, -R6 ;  /* 0x000000ffff027224 */ /* 0x000fe200078e0a06 */
[----:B------:R-:W-:-:S03]  /*2340*/  @!P0 SHF.R.U32.HI R18, RZ, R3, R18 ;  /* 0x00000003ff128219 */ /* 0x000fc60000011612 */
[----:B------:R-:W-:Y:S01]  /*2350*/  IMAD R2, R72, R2, R5 ;  /* 0x0000000248027224 */ /* 0x000fe200078e0205 */
        /* <DEDUP_REMOVED lines=9> */
.L_x_40:
[----:B------:R-:W1:Y:S02]  /*23f0*/  LDCU UR8, c[0x0][0xb30] ;  /* 0x00016600ff0877ac */ /* 0x000e640008000800 */
[----:B-1----:R-:W-:-:S09]  /*2400*/  UISETP.NE.AND UP0, UPT, UR8, 0x1, UPT ;  /* 0x000000010800788c */ /* 0x002fd2000bf05270 */
[----:B------:R-:W-:Y:S05]  /*2410*/  BRA.U UP0, `(.L_x_41) ;  /* 0x0000000100407547 */ /* 0x000fea000b800000 */
[----:B------:R-:W1:Y:S08]  /*2420*/  LDC.64 R4, c[0x0][0xb10] ;  /* 0x0002c400ff047b82 */ /* 0x000e700000000a00 */
[----:B------:R-:W2:Y:S08]  /*2430*/  LDC.64 R2, c[0x0][0xb18] ;  /* 0x0002c600ff027b82 */ /* 0x000eb00000000a00 */
[----:B------:R-:W4:Y:S08]  /*2440*/  LDC R6, c[0x0][0xb20] ;  /* 0x0002c800ff067b82 */ /* 0x000f300000000800 */
[----:B------:R-:W3:Y:S01]  /*2450*/  LDC R18, c[0x0][0xb0c] ;  /* 0x0002c300ff127b82 */ /* 0x000ee20000000800 */
[----:B-1----:R-:W-:-:S05]  /*2460*/  IMAD.HI.U32 R4, R11, R4, RZ ;  /* 0x000000040b047227 */ /* 0x002fca00078e00ff */
[----:B------:R-:W-:Y:S01]  /*2470*/  SHF.R.U32.HI R4, RZ, R5, R4 ;  /* 0x00000005ff047219 */ /* 0x000fe20000011604 */
[----:B--2---:R-:W-:Y:S01]  /*2480*/  IMAD.HI.U32 R3, R8, R3, RZ ;  /* 0x0000000308037227 */ /* 0x004fe200078e00ff */
[----:B------:R-:W-:-:S04]  /*2490*/  ISETP.NE.AND P0, PT, R2, 0x1, PT ;  /* 0x000000010200780c */ /* 0x000fc80003f05270 */
[----:B----4-:R-:W-:-:S04]  /*24a0*/  SHF.R.U32.HI R3, RZ, R6, R3 ;  /* 0x00000006ff037219 */ /* 0x010fc80000011603 */
[----:B------:R-:W-:Y:S02]  /*24b0*/  SEL R3, R8, R3, !P0 ;  /* 0x0000000308037207 */ /* 0x000fe40004000000 */
[----:B---3--:R-:W-:-:S04]  /*24c0*/  ISETP.NE.AND P1, PT, R18, 0x1, PT ;  /* 0x000000011200780c */ /* 0x008fc80003f25270 */
[----:B------:R-:W-:-:S05]  /*24d0*/  SEL R4, R11, R4, !P1 ;  /* 0x000000040b047207 */ /* 0x000fca0004800000 */
[----:B------:R-:W-:Y:S02]  /*24e0*/  IMAD.IADD R5, R3, 0x1, -R4 ;  /* 0x0000000103057824 */ /* 0x000fe400078e0a04 */
[----:B------:R-:W-:Y:S02]  /*24f0*/  IMAD.IADD R3, R4, 0x1, -R3 ;  /* 0x0000000104037824 */ /* 0x000fe400078e0a03 */
[----:B------:R-:W-:Y:S02]  /*2500*/  IMAD R11, R5, R18, R11 ;  /* 0x00000012050b7224 */ /* 0x000fe400078e020b */
[----:B------:R-:W-:-:S07]  /*2510*/  IMAD R8, R3, R2, R8 ;  /* 0x0000000203087224 */ /* 0x000fce00078e0208 */
.L_x_41:
[----:B------:R-:W-:Y:S01]  /*2520*/  VIADD R14, R14, 0x1 ;  /* 0x000000010e0e7836 */ /* 0x000fe20000000000 */
[----:B------:R-:W-:Y:S01]  /*2530*/  PLOP3.LUT P1, PT, PT, PT, PT, 0x80, 0x8 ;  /* 0x000000000008781c */ /* 0x000fe20003f2f070 */
[----:B------:R-:W-:Y:S02]  /*2540*/  IMAD.IADD R155, R11, 0x1, R154 ;  /* 0x000000010b9b7824 */ /* 0x000fe400078e029a */
[----:B------:R-:W-:Y:S01]  /*2550*/  IMAD.IADD R164, R8, 0x1, R143 ;  /* 0x0000000108a47824 */ /* 0x000fe200078e028f */
[----:B------:R-:W-:-:S04]  /*2560*/  ISETP.NE.AND P0, PT, R14, 0x2, PT ;  /* 0x000000020e00780c */ /* 0x000fc80003f05270 */
[----:B------:R-:W-:Y:S02]  /*2570*/  SEL R2, RZ, 0x1, P0 ;  /* 0x00000001ff027807 */ /* 0x000fe40000000000 */
[----:B------:R-:W-:Y:S02]  /*2580*/  SEL R14, R14, RZ, P0 ;  /* 0x000000ff0e0e7207 */ /* 0x000fe40000000000 */
[----:B------:R-:W-:Y:S01]  /*2590*/  LOP3.LUT R13, R13, R2, RZ, 0x3c, !PT ;  /* 0x000000020d0d7212 */ /* 0x000fe200078e3cff */
[----:B------:R-:W-:Y:S06]  /*25a0*/  @P2 BRA `(.L_x_42) ;  /* 0xfffffff000582947 */ /* 0x000fec000383ffff */
[----:B------:R-:W-:Y:S01]  /*25b0*/  UIADD3 UR4, UPT, UPT, UR4, 0x20, URZ ;  /* 0x0000002004047890 */ /* 0x000fe2000fffe0ff */
[----:B------:R-:W-:-:S03]  /*25c0*/  SHF.L.U32 R3, R15, 0x1f, RZ ;  /* 0x0000001f0f037819 */ /* 0x000fc600000006ff */
[----:B------:R-:W-:-:S09]  /*25d0*/  ULEA UR5, UR13, UR4, 0x3 ;  /* 0x000000040d057291 */ /* 0x000fd2000f8e18ff */
[----:B------:R-:W1:Y:S02]  /*25e0*/  SYNCS.PHASECHK.TRANS64.TRYWAIT P0, [UR5], R3 ;  /* 0x00000003ff0075a7 */ /* 0x000e640008001105 */
[----:B-1----:R-:W-:Y:S05]  /*25f0*/  @!P0 BRA `(.L_x_43) ;  /* 0x0000004c00148947 */ /* 0x002fea0003800000 */
.L_x_118:
[----:B------:R-:W-:-:S04]  /*2600*/  UIADD3 UR6, UPT, UPT, UR13, 0x1, URZ ;  /* 0x000000010d067890 */ /* 0x000fc8000fffe0ff */
[----:B------:R-:W-:-:S04]  /*2610*/  UISETP.NE.AND UP0, UPT, UR6, 0x4, UPT ;  /* 0x000000040600788c */ /* 0x000fc8000bf05270 */
[----:B------:R-:W-:Y:S02]  /*2620*/  USEL UR7, URZ, 0x1, UP0 ;  /* 0x00000001ff077887 */ /* 0x000fe40008000000 */
[----:B------:R-:W-:-:S04]  /*2630*/  USEL UR6, UR6, URZ, UP0 ;  /* 0x000000ff06067287 */ /* 0x000fc80008000000 */
[----:B------:R-:W-:Y:S01]  /*2640*/  ULEA UR5, UR6, UR4, 0x3 ;  /* 0x0000000406057291 */ /* 0x000fe2000f8e18ff */
[----:B------:R-:W-:-:S04]  /*2650*/  LOP3.LUT R2, R15, UR7, RZ, 0x3c, !PT ;  /* 0x000000070f027c12 */ /* 0x000fc8000f8e3cff */
[----:B-1----:R-:W-:-:S04]  /*2660*/  SHF.L.U32 R3, R2, 0x1f, RZ ;  /* 0x0000001f02037819 */ /* 0x002fc800000006ff */
[----:B------:R-:W1:Y:S02]  /*2670*/  SYNCS.PHASECHK.TRANS64.TRYWAIT P0, [UR5], R3 ;  /* 0x00000003ff0075a7 */ /* 0x000e640008001105 */
[----:B-1----:R-:W-:Y:S05]  /*2680*/  @!P0 BRA `(.L_x_44) ;  /* 0x0000004c00088947 */ /* 0x002fea0003800000 */
.L_x_120:
        /* <DEDUP_REMOVED lines=9> */
.L_x_122:
[----:B------:R-:W-:-:S04]  /*2720*/  UIADD3 UR6, UPT, UPT, UR6, 0x1, URZ ;  /* 0x0000000106067890 */ /* 0x000fc8000fffe0ff */
[----:B------:R-:W-:-:S04]  /*2730*/  UISETP.NE.AND UP0, UPT, UR6, 0x4, UPT ;  /* 0x000000040600788c */ /* 0x000fc8000bf05270 */
[----:B------:R-:W-:Y:S02]  /*2740*/  USEL UR5, URZ, 0x1, UP0 ;  /* 0x00000001ff057887 */ /* 0x000fe40008000000 */
[----:B------:R-:W-:-:S04]  /*2750*/  USEL UR6, UR6, URZ, UP0 ;  /* 0x000000ff06067287 */ /* 0x000fc80008000000 */
[----:B------:R-:W-:Y:S01]  /*2760*/  ULEA UR6, UR6, UR4, 0x3 ;  /* 0x0000000406067291 */ /* 0x000fe2000f8e18ff */
[----:B-1----:R-:W-:-:S04]  /*2770*/  LOP3.LUT R3, R2, UR5, RZ, 0x3c, !PT ;  /* 0x0000000502037c12 */ /* 0x002fc8000f8e3cff */
[----:B------:R-:W-:Y:S01]  /*2780*/  SHF.L.U32 R3, R3, 0x1f, RZ ;  /* 0x0000001f03037819 */ /* 0x000fe200000006ff */
[----:B---3--:R-:W-:-:S07]  /*2790*/  IMAD.U32 R0, RZ, RZ, UR6 ;  /* 0x00000006ff007e24 */ /* 0x008fce000f8e00ff */
.L_x_46:
[----:B-1----:R1:W2:Y:S02]  /*27a0*/  SYNCS.PHASECHK.TRANS64.TRYWAIT P0, [R0+URZ], R3 ;  /* 0x00000003000075a7 */ /* 0x0022a400080011ff */
[----:B--2---:R-:W-:Y:S05]  /*27b0*/  @!P0 NANOSLEEP.SYNCS 0x989680 ;  /* 0x009896800000895d */ /* 0x004fea0003900000 */
[----:B------:R-:W2:Y:S02]  /*27c0*/  @!P0 SYNCS.PHASECHK.TRANS64 P0, [R0+URZ], R3 ;  /* 0x00000003000085a7 */ /* 0x000ea400080010ff */
[----:B--2---:R-:W-:Y:S05]  /*27d0*/  @P0 EXIT ;  /* 0x000000000000094d */ /* 0x004fea0003800000 */
[----:B------:R-:W-:Y:S05]  /*27e0*/  BRA `(.L_x_46) ;  /* 0xfffffffc00ec7947 */ /* 0x000fea000383ffff */
.L_x_22:
[----:B------:R-:W-:-:S04]  /*27f0*/  UISETP.NE.AND UP1, UPT, UR37, URZ, UPT ;  /* 0x000000ff2500728c */ /* 0x000fc8000bf25270 */
[----:B------:R-:W-:-:S09]  /*2800*/  UISETP.NE.OR UP1, UPT, UR10, 0x1, UP1 ;  /* 0x000000010a00788c */ /* 0x000fd20008f25670 */
[----:B------:R-:W-:Y:S05]  /*2810*/  BRA.U UP1, `(.L_x_47) ;  /* 0x00000005014c7547 */ /* 0x000fea000b800000 */
[----:B------:R-:W-:Y:S01]  /*2820*/  HFMA2 R11, -RZ, RZ, 0, 0 ;  /* 0x00000000ff0b7431 */ /* 0x000fe200000001ff */
[----:B------:R-:W-:Y:S01]  /*2830*/  ISETP.GE.U32.AND P2, PT, R10, 0x2, PT ;  /* 0x000000020a00780c */ /* 0x000fe20003f46070 */
[----:B------:R-:W-:Y:S01]  /*2840*/  IMAD.MOV.U32 R12, RZ, RZ, 0x1 ;  /* 0x00000001ff0c7424 */ /* 0x000fe200078e00ff */
[----:B------:R-:W-:Y:S01]  /*2850*/  CS2R R8, SRZ ;  /* 0x0000000000087805 */ /* 0x000fe2000001ff00 */
[----:B------:R-:W-:Y:S01]  /*2860*/  IMAD.MOV.U32 R3, RZ, RZ, RZ ;  /* 0x000000ffff037224 */ /* 0x000fe200078e00ff */
[----:B------:R-:W-:Y:S01]  /*2870*/  UMOV UR4, 0x400 ;  /* 0x0000040000047882 */ /* 0x000fe20000000000 */
[----:B------:R-:W-:Y:S01]  /*2880*/  UMOV UR6, URZ ;  /* 0x000000ff00067c82 */ /* 0x000fe20008000000 */
[----:B------:R-:W-:-:S12]  /*2890*/  ULEA UR37, UR37, UR4, 0x18 ;  /* 0x0000000425257291 */ /* 0x000fd8000f8ec0ff */
.L_x_51:
[----:B------:R-:W-:Y:S02]  /*28a0*/  LEA R0, R3, UR37, 0x3 ;  /* 0x0000002503007c11 */ /* 0x000fe4000f8e18ff */
[----:B------:R-:W-:-:S03]  /*28b0*/  SHF.L.U32 R5, R8, 0x1f, RZ ;  /* 0x0000001f08057819 */ /* 0x000fc600000006ff */
[----:B------:R-:W-:Y:S01]  /*28c0*/  VIADD R4, R0, 0xd0 ;  /* 0x000000d000047836 */ /* 0x000fe20000000000 */
[----:B------:R-:W1:Y:S02]  /*28d0*/  SYNCS.PHASECHK.TRANS64.TRYWAIT P0, [R0+URZ+0xc0], R5 ;  /* 0x0000c005000075a7 */ /* 0x000e6400080011ff */
[----:B-1----:R-:W-:Y:S05]  /*28e0*/  @!P0 BRA `(.L_x_48) ;  /* 0x0000004800a08947 */ /* 0x002fea0003800000 */
.L_x_123:
[----:B------:R-:W-:Y:S01]  /*28f0*/  ULEA UR5, UR6, UR37, 0x3 ;  /* 0x0000002506057291 */ /* 0x000fe2000f8e18ff */
[----:B------:R-:W-:Y:S01]  /*2900*/  PRMT R4, RZ, 0x654, R4 ;  /* 0x00000654ff047816 */ /* 0x000fe20000000004 */
[----:B-1----:R-:W-:Y:S01]  /*2910*/  @!P2 IMAD.MOV.U32 R5, RZ, RZ, 0x10 ;  /* 0x00000010ff05a424 */ /* 0x002fe200078e00ff */
[----:B------:R-:W-:Y:S01]  /*2920*/  SHF.L.U32 R7, R12, 0x1f, RZ ;  /* 0x0000001f0c077819 */ /* 0x000fe200000006ff */
[----:B------:R-:W-:Y:S01]  /*2930*/  UIADD3 UR4, UPT, UPT, UR5, 0x60, URZ ;  /* 0x0000006005047890 */ /* 0x000fe2000fffe0ff */
[----:B------:R1:W-:Y:S05]  /*2940*/  SYNCS.ARRIVE.TRANS64.RED.A1T0 RZ, [R4+URZ], RZ ;  /* 0x000000ff04ff79a7 */ /* 0x0003ea00081004ff */
[----:B------:R-:W-:Y:S01]  /*2950*/  IMAD.U32 R13, RZ, RZ, UR4 ;  /* 0x00000004ff0d7e24 */ /* 0x000fe2000f8e00ff */
[----:B------:R-:W2:Y:S04]  /*2960*/  SYNCS.PHASECHK.TRANS64.TRYWAIT P0, [UR5+0x70], R7 ;  /* 0x00007007ff0075a7 */ /* 0x000ea80008001105 */
[----:B------:R-:W-:Y:S01]  /*2970*/  PRMT R13, R10, 0x654, R13 ;  /* 0x000006540a0d7816 */ /* 0x000fe2000000000d */
[----:B-12---:R-:W-:Y:S06]  /*2980*/  @!P0 BRA `(.L_x_49) ;  /* 0x00000048008c8947 */ /* 0x006fec0003800000 */
.L_x_125:
[----:B------:R-:W-:Y:S01]  /*2990*/  ULEA UR4, UR6, UR37, 0x4 ;  /* 0x0000002506047291 */ /* 0x000fe2000f8e20ff */
[----:B------:R-:W-:Y:S01]  /*29a0*/  SEL R2, R13, R2, !P2 ;  /* 0x000000020d027207 */ /* 0x000fe20005000000 */
[----:B------:R-:W-:Y:S01]  /*29b0*/  UIADD3 UR5, UPT, UPT, UR5, 0x60, URZ ;  /* 0x0000006005057890 */ /* 0x000fe2000fffe0ff */
[----:B-1----:R-:W-:Y:S01]  /*29c0*/  LEA R0, R11, UR37, 0x3 ;  /* 0x000000250b007c11 */ /* 0x002fe2000f8e18ff */
[----:B------:R-:W-:Y:S01]  /*29d0*/  UIADD3 UR4, UPT, UPT, UR4, 0xf0, URZ ;  /* 0x000000f004047890 */ /* 0x000fe2000fffe0ff */
[----:B------:R1:W-:Y:S01]  /*29e0*/  @!P2 SYNCS.ARRIVE.TRANS64.RED RZ, [R2+URZ], R5 ;  /* 0x0000000502ffa9a7 */ /* 0x0003e200080004ff */
[----:B------:R-:W-:Y:S01]  /*29f0*/  UIADD3 UR6, UPT, UPT, UR6, 0x1, URZ ;  /* 0x0000000106067890 */ /* 0x000fe2000fffe0ff */
[----:B------:R-:W-:-:S03]  /*2a00*/  VIADD R3, R3, 0x1 ;  /* 0x0000000103037836 */ /* 0x000fc60000000000 */
[----:B------:R-:W-:Y:S02]  /*2a10*/  UISETP.NE.AND UP0, UPT, UR6, 0x2, UPT ;  /* 0x000000020600788c */ /* 0x000fe4000bf05270 */
[----:B------:R-:W-:Y:S01]  /*2a20*/  ISETP.NE.AND P0, PT, R3, 0x2, PT ;  /* 0x000000020300780c */ /* 0x000fe20003f05270 */
[----:B------:R-:W-:Y:S06]  /*2a30*/  UGETNEXTWORKID.BROADCAST [UR4], [UR5] ;  /* 0x00000000040073ca */ /* 0x000fec0008000100 */
[----:B------:R-:W-:Y:S02]  /*2a40*/  USEL UR4, URZ, 0x1, UP0 ;  /* 0x00000001ff047887 */ /* 0x000fe40008000000 */
[----:B------:R-:W-:-:S04]  /*2a50*/  USEL UR6, UR6, URZ, UP0 ;  /* 0x000000ff06067287 */ /* 0x000fc80008000000 */
[----:B------:R-:W-:Y:S02]  /*2a60*/  LOP3.LUT R12, R12, UR4, RZ, 0x3c, !PT ;  /* 0x000000040c0c7c12 */ /* 0x000fe4000f8e3cff */
[----:B-1----:R-:W-:-:S04]  /*2a70*/  SHF.L.U32 R5, R9, 0x1f, RZ ;  /* 0x0000001f09057819 */ /* 0x002fc800000006ff */
[----:B------:R-:W1:Y:S02]  /*2a80*/  SYNCS.PHASECHK.TRANS64.TRYWAIT P1, [R0+URZ+0x60], R5 ;  /* 0x00006005000075a7 */ /* 0x000e6400080211ff */
[----:B-1----:R-:W-:Y:S05]  /*2a90*/  @!P1 BRA `(.L_x_50) ;  /* 0x0000004800609947 */ /* 0x002fea0003800000 */
.L_x_126:
[----:B------:R-:W-:Y:S01]  /*2aa0*/  LEA R4, R11, UR37, 0x4 ;  /* 0x000000250b047c11 */ /* 0x000fe2000f8e20ff */
[----:B-1----:R-:W-:Y:S01]  /*2ab0*/  VIADD R0, R0, 0x70 ;  /* 0x0000007000007836 */ /* 0x002fe20000000000 */
[----:B------:R-:W-:Y:S01]  /*2ac0*/  SEL R3, R3, RZ, P0 ;  /* 0x000000ff03037207 */ /* 0x000fe20000000000 */
[----:B------:R-:W-:-:S03]  /*2ad0*/  VIADD R11, R11, 0x1 ;  /* 0x000000010b0b7836 */ /* 0x000fc60000000000 */
[----:B------:R-:W1:Y:S01]  /*2ae0*/  LDS.128 R4, [R4+0xf0] ;  /* 0x0000f00004047984 */ /* 0x000e620000000c00 */
[----:B------:R-:W-:Y:S02]  /*2af0*/  PRMT R0, RZ, 0x654, R0 ;  /* 0x00000654ff007816 */ /* 0x000fe40000000000 */
[C---:B------:R-:W-:Y:S01]  /*2b00*/  ISETP.NE.AND P1, PT, R11.reuse, 0x2, PT ;  /* 0x000000020b00780c */ /* 0x040fe20003f25270 */
[----:B------:R-:W-:Y:S01]  /*2b10*/  @!PT LDS RZ, [RZ] ;  /* 0x00000000fffff984 */ /* 0x000fe20000000800 */
[----:B------:R-:W-:Y:S01]  /*2b20*/  @!PT LDS RZ, [RZ] ;  /* 0x00000000fffff984 */ /* 0x000fe20000000800 */
[----:B------:R-:W-:Y:S01]  /*2b30*/  @!PT LDS RZ, [RZ] ;  /* 0x00000000fffff984 */ /* 0x000fe20000000800 */
[----:B------:R-:W-:Y:S01]  /*2b40*/  @!PT LDS RZ, [RZ] ;  /* 0x00000000fffff984 */ /* 0x000fe20000000800 */
[----:B------:R2:W-:Y:S06]  /*2b50*/  MEMBAR.ALL.CTA ;  /* 0x0000000000007992 */ /* 0x0005ec0000008000 */
[----:B--2---:R-:W2:Y:S01]  /*2b60*/  FENCE.VIEW.ASYNC.S ;  /* 0x00000000000073c6 */ /* 0x004ea20000000000 */
[----:B------:R-:W-:Y:S01]  /*2b70*/  SEL R11, R11, RZ, P1 ;  /* 0x000000ff0b0b7207 */ /* 0x000fe20000800000 */
[----:B--2---:R2:W-:Y:S01]  /*2b80*/  SYNCS.ARRIVE.TRANS64.RED.A1T0 RZ, [R0+URZ], RZ ;  /* 0x000000ff00ff79a7 */ /* 0x0045e200081004ff */
[----:B-1----:R-:W-:-:S02]  /*2b90*/  LOP3.LUT P3, RZ, R6, 0x1, RZ, 0xc0, !PT ;  /* 0x0000000106ff7812 */ /* 0x002fc4000786c0ff */
[----:B------:R-:W-:-:S04]  /*2ba0*/  SEL R5, RZ, 0x1, P0 ;  /* 0x00000001ff057807 */ /* 0x000fc80000000000 */
[----:B------:R-:W-:Y:S02]  /*2bb0*/  LOP3.LUT R8, R8, R5, RZ, 0x3c, !PT ;  /* 0x0000000508087212 */ /* 0x000fe400078e3cff */
[----:B--2---:R-:W-:-:S04]  /*2bc0*/  SEL R0, RZ, 0x1, P1 ;  /* 0x00000001ff007807 */ /* 0x004fc80000800000 */
[----:B------:R-:W-:Y:S01]  /*2bd0*/  LOP3.LUT R9, R9, R0, RZ, 0x3c, !PT ;  /* 0x0000000009097212 */ /* 0x000fe200078e3cff */
[----:B------:R-:W-:Y:S06]  /*2be0*/  @P3 BRA `(.L_x_51) ;  /* 0xfffffffc002c3947 */ /* 0x000fec000383ffff */
[----:B------:R-:W-:Y:S01]  /*2bf0*/  ULEA UR5, UR6, UR37, 0x3 ;  /* 0x0000002506057291 */ /* 0x000fe2000f8e18ff */
[----:B------:R-:W-:-:S08]  /*2c00*/  SHF.L.U32 R3, R12, 0x1f, RZ ;  /* 0x0000001f0c037819 */ /* 0x000fd000000006ff */
[----:B------:R-:W1:Y:S02]  /*2c10*/  SYNCS.PHASECHK.TRANS64 P0, [UR5+0x70], R3 ;  /* 0x00007003ff0075a7 */ /* 0x000e640008001005 */
[----:B-1----:R-:W-:Y:S05]  /*2c20*/  @P0 BRA `(.L_x_52) ;  /* 0x0000000000080947 */ /* 0x002fea0003800000 */
[----:B------:R-:W1:Y:S02]  /*2c30*/  SYNCS.PHASECHK.TRANS64.TRYWAIT P0, [UR5+0x70], R3 ;  /* 0x00007003ff0075a7 */ /* 0x000e640008001105 */
[----:B-1----:R-:W-:Y:S05]  /*2c40*/  @!P0 BRA `(.L_x_53) ;  /* 0x0000004800088947 */ /* 0x002fea0003800000 */
.L_x_52:
[----:B------:R-:W-:-:S04]  /*2c50*/  UIADD3 UR4, UPT, UPT, UR6, 0x1, URZ ;  /* 0x0000000106047890 */ /* 0x000fc8000fffe0ff */
[----:B------:R-:W-:-:S04]  /*2c60*/  UISETP.NE.AND UP0, UPT, UR4, 0x2, UPT ;  /* 0x000000020400788c */ /* 0x000fc8000bf05270 */
[----:B------:R-:W-:Y:S02]  /*2c70*/  USEL UR7, URZ, 0x1, UP0 ;  /* 0x00000001ff077887 */ /* 0x000fe40008000000 */
[----:B------:R-:W-:-:S04]  /*2c80*/  USEL UR4, UR4, URZ, UP0 ;  /* 0x000000ff04047287 */ /* 0x000fc80008000000 */
[----:B------:R-:W-:Y:S01]  /*2c90*/  ULEA UR4, UR4, UR37, 0x3 ;  /* 0x0000002504047291 */ /* 0x000fe2000f8e18ff */
[----:B-1----:R-:W-:-:S04]  /*2ca0*/  LOP3.LUT R3, R12, UR7, RZ, 0x3c, !PT ;  /* 0x000000070c037c12 */ /* 0x002fc8000f8e3cff */
[----:B------:R-:W-:-:S04]  /*2cb0*/  SHF.L.U32 R0, R3, 0x1f, RZ ;  /* 0x0000001f03007819 */ /* 0x000fc800000006ff */
[----:B------:R-:W1:Y:S02]  /*2cc0*/  SYNCS.PHASECHK.TRANS64 P0, [UR4+0x70], R0 ;  /* 0x00007000ff0075a7 */ /* 0x000e640008001004 */
[----:B-1----:R-:W-:Y:S05]  /*2cd0*/  @P0 EXIT ;  /* 0x000000000000094d */ /* 0x002fea0003800000 */
[----:B------:R-:W-:Y:S02]  /*2ce0*/  SHF.L.U32 R3, R3, 0x1f, RZ ;  /* 0x0000001f03037819 */ /* 0x000fe400000006ff */
[----:B------:R-:W-:-:S07]  /*2cf0*/  MOV R0, UR4 ;  /* 0x0000000400007c02 */ /* 0x000fce0008000f00 */
.L_x_54:
[----:B-1----:R1:W2:Y:S02]  /*2d00*/  SYNCS.PHASECHK.TRANS64.TRYWAIT P0, [R0+URZ+0x70], R3 ;  /* 0x00007003000075a7 */ /* 0x0022a400080011ff */
[----:B--2---:R-:W-:Y:S05]  /*2d10*/  @!P0 NANOSLEEP.SYNCS 0x989680 ;  /* 0x009896800000895d */ /* 0x004fea0003900000 */
[----:B------:R-:W2:Y:S02]  /*2d20*/  @!P0 SYNCS.PHASECHK.TRANS64 P0, [R0+URZ+0x70], R3 ;  /* 0x00007003000085a7 */ /* 0x000ea400080010ff */
[----:B--2---:R-:W-:Y:S05]  /*2d30*/  @P0 EXIT ;  /* 0x000000000000094d */ /* 0x004fea0003800000 */
[----:B------:R-:W-:Y:S05]  /*2d40*/  BRA `(.L_x_54) ;  /* 0xfffffffc00ec7947 */ /* 0x000fea000383ffff */
.L_x_47:
[----:B------:R-:W-:Y:S05]  /*2d50*/  BRA.U UP4, `(.L_x_55) ;  /* 0x0000001104d87547 */ /* 0x000fea000b800000 */
[----:B------:R-:W-:Y:S01]  /*2d60*/  UMOV UR6, 0x40 ;  /* 0x0000004000067882 */ /* 0x000fe20000000000 */
[----:B------:R-:W-:Y:S01]  /*2d70*/  NOP ;  /* 0x0000000000007918 */ /* 0x000fe20000000000 */
[----:B------:R-:W-:Y:S01]  /*2d80*/  ULEA UR6, UR37, UR6, 0x18 ;  /* 0x0000000625067291 */ /* 0x000fe2000f8ec0ff */
[----:B------:R-:W-:Y:S02]  /*2d90*/  UMOV UR7, 0x400 ;  /* 0x0000040000077882 */ /* 0x000fe40000000000 */
[----:B------:R-:W-:-:S06]  /*2da0*/  ULEA UR37, UR37, UR7, 0x18 ;  /* 0x0000000725257291 */ /* 0x000fcc000f8ec0ff */
[----:B------:R-:W1:Y:S02]  /*2db0*/  LDS.U8 R2, [UR6+0x1c] ;  /* 0x00001c06ff027984 */ /* 0x000e640008000000 */
[----:B-1----:R-:W-:-:S13]  /*2dc0*/  ISETP.NE.AND P0, PT, R2, RZ, PT ;  /* 0x000000ff0200720c */ /* 0x002fda0003f05270 */
[----:B------:R-:W-:Y:S05]  /*2dd0*/  @P0 BRA `(.L_x_56) ;  /* 0x0000000400080947 */ /* 0x000fea0003800000 */
[----:B------:R-:W-:Y:S02]  /*2de0*/  UISETP.NE.U32.AND UP0, UPT, UR5, 0x1, UPT ;  /* 0x000000010500788c */ /* 0x000fe4000bf05070 */
[----:B------:R-:W-:-:S07]  /*2df0*/  UIADD3 UR8, UPT, UPT, UR6, 0x8, URZ ;  /* 0x0000000806087890 */ /* 0x000fce000fffe0ff */
[----:B------:R-:W-:Y:S05]  /*2e00*/  BRA.U !UP0, `(.L_x_57) ;  /* 0x00000001089c7547 */ /* 0x000fea000b800000 */
[----:B------:R-:W-:Y:S01]  /*2e10*/  ELECT P0, URZ, PT ;  /* 0x0000000000ff782f */ /* 0x000fe20003800000 */
[----:B------:R-:W-:-:S12]  /*2e20*/  BSSY B0, `(.L_x_57) ;  /* 0x0000025000007945 */ /* 0x000fd80003800000 */
[----:B------:R-:W-:Y:S05]  /*2e30*/  @!P0 BRA `(.L_x_58) ;  /* 0x00000000008c8947 */ /* 0x000fea0003800000 */
[----:B------:R-:W-:-:S05]  /*2e40*/  UMOV UR7, 0x10 ;  /* 0x0000001000077882 */ /* 0x000fca0000000000 */
[----:B------:R-:W-:Y:S04]  /*2e50*/  DEPBAR.LE SB1, 0x36 ;  /* 0x00009d800000791a */ /* 0x000fe80000000000 */
[----:B------:R-:W1:Y:S02]  /*2e60*/  UTCATOMSWS.2CTA.FIND_AND_SET.ALIGN UP1, UR7, UR7 ;  /* 0x00000007000775e3 */ /* 0x000e640008220800 */
[----:B-1----:R-:W-:Y:S01]  /*2e70*/  MOV R11, UR7 ;  /* 0x00000007000b7c02 */ /* 0x002fe20008000f00 */
[----:B------:R-:W-:Y:S06]  /*2e80*/  BRA.U UP1, `(.L_x_59) ;  /* 0x0000000101187547 */ /* 0x000fec000b800000 */
.L_x_60:
[----:B------:R-:W-:Y:S05]  /*2e90*/  NANOSLEEP 0x64 ;  /* 0x000000640000795d */ /* 0x000fea0003800000 */
[----:B------:R-:W-:-:S05]  /*2ea0*/  UMOV UR7, 0x10 ;  /* 0x0000001000077882 */ /* 0x000fca0000000000 */
[----:B------:R-:W-:Y:S04]  /*2eb0*/  DEPBAR.LE SB1, 0x36 ;  /* 0x00009d800000791a */ /* 0x000fe80000000000 */
[----:B------:R-:W1:Y:S02]  /*2ec0*/  UTCATOMSWS.2CTA.FIND_AND_SET.ALIGN UP1, UR7, UR7 ;  /* 0x00000007000775e3 */ /* 0x000e640008220800 */
[----:B-1----:R-:W-:Y:S01]  /*2ed0*/  MOV R11, UR7 ;  /* 0x00000007000b7c02 */ /* 0x002fe20008000f00 */
[----:B------:R-:W-:Y:S05]  /*2ee0*/  BRA.U !UP1, `(.L_x_60) ;  /* 0xfffffffd09e87547 */ /* 0x000fea000b83ffff */
.L_x_59:
[----:B------:R-:W1:Y:S01]  /*2ef0*/  LDS R5, [UR6+0x10] ;  /* 0x00001006ff057984 */ /* 0x000e620008000800 */
[----:B------:R-:W-:Y:S01]  /*2f00*/  IMAD.U32 R3, RZ, RZ, UR37 ;  /* 0x00000025ff037e24 */ /* 0x000fe2000f8e00ff */
[----:B------:R-:W-:-:S03]  /*2f10*/  MOV R2, UR4 ;  /* 0x0000000400027c02 */ /* 0x000fc60008000f00 */
[----:B------:R-:W-:Y:S01]  /*2f20*/  VIADD R3, R3, 0x110 ;  /* 0x0000011003037836 */ /* 0x000fe20000000000 */
[----:B-1----:R-:W-:-:S04]  /*2f30*/  SHF.L.U32 R5, R5, 0x1f, RZ ;  /* 0x0000001f05057819 */ /* 0x002fc800000006ff */
[----:B------:R-:W1:Y:S02]  /*2f40*/  SYNCS.PHASECHK.TRANS64.TRYWAIT P0, [UR6+0x8], R5 ;  /* 0x00000805ff0075a7 */ /* 0x000e640008001106 */
[----:B-1----:R-:W-:Y:S05]  /*2f50*/  @P0 BRA `(.L_x_61) ;  /* 0x0000000000080947 */ /* 0x002fea0003800000 */
[----:B------:R-:W1:Y:S02]  /*2f60*/  SYNCS.PHASECHK.TRANS64.TRYWAIT P0, [UR6+0x8], R5 ;  /* 0x00000805ff0075a7 */ /* 0x000e640008001106 */
[----:B-1----:R-:W-:Y:S05]  /*2f70*/  @!P0 BRA `(.L_x_62) ;  /* 0x0000004400548947 */ /* 0x002fea0003800000 */
.L_x_61:
[----:B-1----:R-:W-:Y:S01]  /*2f80*/  HFMA2 R4, -RZ, RZ, 0, 5.9604644775390625e-08 ;  /* 0x00000001ff047431 */ /* 0x002fe200000001ff */
[----:B------:R-:W-:Y:S01]  /*2f90*/  UPRMT UR7, UR4, 0x654, UR8 ;  /* 0x0000065404077896 */ /* 0x000fe20008000008 */
[----:B------:R-:W-:Y:S01]  /*2fa0*/  IMAD.MOV.U32 R6, RZ, RZ, 0xffff ;  /* 0x0000ffffff067424 */ /* 0x000fe200078e00ff */
[----:B------:R-:W-:Y:S01]  /*2fb0*/  PRMT R2, R2, 0x654, R3 ;  /* 0x0000065402027816 */ /* 0x000fe20000000003 */
[----:B------:R-:W-:Y:S02]  /*2fc0*/  IMAD.MOV.U32 R5, RZ, RZ, 0x4 ;  /* 0x00000004ff057424 */ /* 0x000fe400078e00ff */
[----:B------:R-:W-:Y:S01]  /*2fd0*/  IMAD.SHL.U32 R9, R11, 0x20, RZ ;  /* 0x000000200b097824 */ /* 0x000fe200078e00ff */
[----:B------:R-:W-:Y:S02]  /*2fe0*/  MOV R3, UR7 ;  /* 0x0000000700037c02 */ /* 0x000fe40008000f00 */
[-C--:B------:R-:W-:Y:S01]  /*2ff0*/  SHF.L.U32 R7, R6, R11.reuse, RZ ;  /* 0x0000000b06077219 */ /* 0x080fe200000006ff */
[----:B------:R1:W-:Y:S01]  /*3000*/  SYNCS.ARRIVE.TRANS64.RED RZ, [UR7], R5 ;  /* 0x00000005ffff79a7 */ /* 0x0003e20008000407 */
[----:B------:R-:W-:Y:S01]  /*3010*/  SHF.L.U32 R6, R4, R11, RZ ;  /* 0x0000000b04067219 */ /* 0x000fe200000006ff */
[----:B------:R1:W-:Y:S04]  /*3020*/  STS [UR37+0x110], R9 ;  /* 0x00011009ff007988 */ /* 0x0003e80008000825 */
[----:B------:R1:W-:Y:S04]  /*3030*/  STAS [R2.64], R11 ;  /* 0x0000000b02007dbd */ /* 0x0003e8000c0008ff */
[----:B------:R1:W-:Y:S04]  /*3040*/  ATOMS.OR RZ, [UR6+0x14], R7 ;  /* 0x00001407ffff798c */ /* 0x0003e8000b000006 */
[----:B------:R1:W-:Y:S04]  /*3050*/  ATOMS.OR RZ, [UR6+0x18], R6 ;  /* 0x00001806ffff798c */ /* 0x0003e8000b000006 */
[----:B------:R1:W-:Y:S02]  /*3060*/  ATOMS.XOR RZ, [UR6+0x10], R4 ;  /* 0x00001004ffff798c */ /* 0x0003e4000b800006 */
.L_x_58:
[----:B------:R-:W-:Y:S05]  /*3070*/  BSYNC B0 ;  /* 0x0000000000007941 */ /* 0x000fea0003800000 */
.L_x_57:
[----:B------:R-:W-:Y:S05]  /*3080*/  BRA.U UP0, `(.L_x_63) ;  /* 0x00000001006c7547 */ /* 0x000fea000b800000 */
[----:B------:R-:W-:-:S03]  /*3090*/  UMOV UR7, 0xffffffff ;  /* 0xffffffff00077882 */ /* 0x000fc60000000000 */
[----:B------:R-:W-:Y:S05]  /*30a0*/  BRA.DIV UR7, `(.L_x_64) ;  /* 0x0000004607207947 */ /* 0x000fea000b800000 */
[----:B------:R-:W-:-:S13]  /*30b0*/  ELECT P6, URZ, PT ;  /* 0x0000000000ff782f */ /* 0x000fda00038c0000 */
.L_x_130:
[----:B------:R-:W-:Y:S05]  /*30c0*/  @!P6 BRA `(.L_x_63) ;  /* 0x00000000005ce947 */ /* 0x000fea0003800000 */
[----:B-1----:R-:W1:Y:S02]  /*30d0*/  LDS R3, [UR6+0x10] ;  /* 0x00001006ff037984 */ /* 0x002e640008000800 */
[----:B-1----:R-:W-:-:S04]  /*30e0*/  SHF.L.U32 R3, R3, 0x1f, RZ ;  /* 0x0000001f03037819 */ /* 0x002fc800000006ff */
[----:B------:R-:W1:Y:S02]  /*30f0*/  SYNCS.PHASECHK.TRANS64.TRYWAIT P0, [UR6+0x8], R3 ;  /* 0x00000803ff0075a7 */ /* 0x000e640008001106 */
[----:B-1----:R-:W-:Y:S05]  /*3100*/  @P0 BRA `(.L_x_65) ;  /* 0x0000000000080947 */ /* 0x002fea0003800000 */
[----:B------:R-:W1:Y:S02]  /*3110*/  SYNCS.PHASECHK.TRANS64.TRYWAIT P0, [UR6+0x8], R3 ;  /* 0x00000803ff0075a7 */ /* 0x000e640008001106 */
[----:B-1----:R-:W-:Y:S05]  /*3120*/  @!P0 BRA `(.L_x_66) ;  /* 0x0000004400208947 */ /* 0x002fea0003800000 */
.L_x_65:
[----:B------:R-:W2:Y:S01]  /*3130*/  LDS R5, [UR37+0x110] ;  /* 0x00011025ff057984 */ /* 0x000ea20008000800 */
[----:B-1----:R-:W-:Y:S02]  /*3140*/  HFMA2 R2, -RZ, RZ, 0, 5.9604644775390625e-08 ;  /* 0x00000001ff027431 */ /* 0x002fe400000001ff */
[----:B------:R-:W-:Y:S01]  /*3150*/  IMAD.MOV.U32 R3, RZ, RZ, 0xffff ;  /* 0x0000ffffff037424 */ /* 0x000fe200078e00ff */
[----:B------:R-:W-:Y:S01]  /*3160*/  UPRMT UR7, UR4, 0x654, UR8 ;  /* 0x0000065404077896 */ /* 0x000fe20008000008 */
[----:B--2---:R-:W-:-:S03]  /*3170*/  IMAD.SHL.U32 R4, R5, 0x20, RZ ;  /* 0x0000002005047824 */ /* 0x004fc600078e00ff */
[-C--:B------:R-:W-:Y:S02]  /*3180*/  SHF.L.U32 R3, R3, R5.reuse, RZ ;  /* 0x0000000503037219 */ /* 0x080fe400000006ff */
[----:B------:R-:W-:Y:S01]  /*3190*/  SHF.L.U32 R5, R2, R5, RZ ;  /* 0x0000000502057219 */ /* 0x000fe200000006ff */
[----:B------:R2:W-:Y:S04]  /*31a0*/  STS [UR37+0x110], R4 ;  /* 0x00011004ff007988 */ /* 0x0005e80008000825 */
[----:B------:R2:W-:Y:S04]  /*31b0*/  ATOMS.OR RZ, [UR6+0x14], R3 ;  /* 0x00001403ffff798c */ /* 0x0005e8000b000006 */
[----:B------:R2:W-:Y:S01]  /*31c0*/  ATOMS.OR RZ, [UR6+0x18], R5 ;  /* 0x00001805ffff798c */ /* 0x0005e2000b000006 */
[----:B------:R-:W-:Y:S03]  /*31d0*/  SYNCS.ARRIVE.TRANS64.RED.A1T0 RZ, [UR7], RZ ;  /* 0x000000ffffff79a7 */ /* 0x000fe60008100407 */
[----:B------:R2:W-:Y:S01]  /*31e0*/  ATOMS.XOR RZ, [UR6+0x10], R2 ;  /* 0x00001002ffff798c */ /* 0x0005e2000b800006 */
[----:B------:R-:W-:Y:S05]  /*31f0*/  BRA `(.L_x_63) ;  /* 0x0000000000107947 */ /* 0x000fea0003800000 */
.L_x_56:
[----:B------:R-:W-:-:S05]  /*3200*/  MOV R2, 0xffffffff ;  /* 0xffffffff00027802 */ /* 0x000fca0000000f00 */
[----:B------:R1:W-:Y:S02]  /*3210*/  STS [UR37+0x110], R2 ;  /* 0x00011002ff007988 */ /* 0x0003e40008000825 */
[----:B-1----:R-:W-:Y:S02]  /*3220*/  MOV R2, 0x3240 ;  /* 0x0000324000027802 */ /* 0x002fe40000000f00 */
[----:B-----5:R-:W-:Y:S05]  /*3230*/  CALL.REL.NOINC `($__internal_1_$__cuda_sm10x_tcgen05_guardrail_trap_phase_invalid_during_alloc) ;  /* 0x0000004800287944 */ /* 0x020fea0003c00000 */
.L_x_63:
[----:B------:R-:W-:Y:S05]  /*3240*/  WARPSYNC.ALL ;  /* 0x0000000000007948 */ /* 0x000fea0003800000 */
[----:B------:R-:W3:Y:S01]  /*3250*/  S2UR UR7, SR_CgaCtaId ;  /* 0x00000000000779c3 */ /* 0x000ee20000008800 */
[----:B------:R-:W-:Y:S01]  /*3260*/  UMOV UR6, 0x400 ;  /* 0x0000040000067882 */ /* 0x000fe20000000000 */
[----:B------:R-:W-:-:S06]  /*3270*/  NOP ;  /* 0x0000000000007918 */ /* 0x000fcc0000000000 */
[----:B------:R-:W-:Y:S06]  /*3280*/  BAR.ARV 0x6, 0xa0 ;  /* 0x0182800000007b1d */ /* 0x000fec0000002000 */
[----:B------:R-:W4:Y:S01]  /*3290*/  LDCU UR8, c[0x0][0x38c] ;  /* 0x00007180ff0877ac */ /* 0x000f220008000800 */
[----:B------:R-:W-:Y:S01]  /*32a0*/  LOP3.LUT R0, R0, 0xffff, RZ, 0xc0, !PT ;  /* 0x0000ffff00007812 */ /* 0x000fe200078ec0ff */
[----:B-1----:R-:W-:Y:S01]  /*32b0*/  IMAD.MOV.U32 R9, RZ, RZ, 0x1 ;  /* 0x00000001ff097424 */ /* 0x002fe200078e00ff */
[----:B------:R-:W-:Y:S01]  /*32c0*/  LOP3.LUT R8, R8, 0xffff, RZ, 0xc0, !PT ;  /* 0x0000ffff08087812 */ /* 0x000fe200078ec0ff */
[----:B------:R-:W-:Y:S01]  /*32d0*/  UMOV UR19, URZ ;  /* 0x000000ff00137c82 */ /* 0x000fe20008000000 */
[----:B------:R-:W-:Y:S01]  /*32e0*/  R2UR UR11, R0 ;  /* 0x00000000000b72ca */ /* 0x000fe200000e0000 */
[----:B------:R-:W-:Y:S01]  /*32f0*/  UMOV UR18, URZ ;  /* 0x000000ff00127c82 */ /* 0x000fe20008000000 */
[----:B------:R-:W-:Y:S01]  /*3300*/  R2UR UR12, R8 ;  /* 0x00000000080c72ca */ /* 0x000fe200000e0000 */
[----:B------:R-:W-:Y:S01]  /*3310*/  IMAD.MOV.U32 R8, RZ, RZ, RZ ;  /* 0x000000ffff087224 */ /* 0x000fe200078e00ff */
[----:B------:R-:W-:Y:S01]  /*3320*/  UMOV UR17, URZ ;  /* 0x000000ff00117c82 */ /* 0x000fe20008000000 */
[----:B---3--:R-:W-:-:S02]  /*3330*/  ULEA UR7, UR7, UR6, 0x18 ;  /* 0x0000000607077291 */ /* 0x008fc4000f8ec0ff */
[----:B------:R-:W-:Y:S02]  /*3340*/  UISETP.NE.AND UP2, UPT, UR5, URZ, UPT ;  /* 0x000000ff0500728c */ /* 0x000fe4000bf45270 */
[----:B------:R-:W-:Y:S02]  /*3350*/  UIADD3 UR13, UPT, UPT, UR7, 0x4400, URZ ;  /* 0x00004400070d7890 */ /* 0x000fe4000fffe0ff */
[----:B------:R-:W-:Y:S02]  /*3360*/  UIADD3 UR14, UPT, UPT, UR7, 0x14400, URZ ;  /* 0x00014400070e7890 */ /* 0x000fe4000fffe0ff */
[----:B----4-:R-:W-:Y:S01]  /*3370*/  UIADD3 UR8, UPT, UPT, UR8, 0x7f, URZ ;  /* 0x0000007f08087890 */ /* 0x010fe2000fffe0ff */
[----:B--2---:R-:W1:Y:S01]  /*3380*/  LDS R2, [UR7+0x110] ;  /* 0x00011007ff027984 */ /* 0x004e620008000800 */
[----:B------:R-:W-:Y:S02]  /*3390*/  USHF.R.U32.HI UR13, URZ, 0x4, UR13 ;  /* 0x00000004ff0d7899 */ /* 0x000fe4000801160d */
[----:B------:R-:W-:-:S02]  /*33a0*/  USHF.R.S32.HI UR6, URZ, 0x1f, UR8 ;  /* 0x0000001fff067899 */ /* 0x000fc40008011408 */
[----:B------:R-:W-:Y:S02]  /*33b0*/  USHF.R.U32.HI UR14, URZ, 0x4, UR14 ;  /* 0x00000004ff0e7899 */ /* 0x000fe4000801160e */
[----:B------:R-:W-:Y:S02]  /*33c0*/  ULEA.HI UR6, UR6, UR8, URZ, 0x7 ;  /* 0x0000000806067291 */ /* 0x000fe4000f8f38ff */
[----:B------:R-:W-:Y:S02]  /*33d0*/  ULOP3.LUT UR13, UR13, 0x3fff, URZ, 0xc0, !UPT ;  /* 0x00003fff0d0d7892 */ /* 0x000fe4000f8ec0ff */
[----:B------:R-:W-:Y:S02]  /*33e0*/  USHF.R.S32.HI UR6, URZ, 0x7, UR6 ;  /* 0x00000007ff067899 */ /* 0x000fe40008011406 */
[----:B------:R-:W-:Y:S02]  /*33f0*/  ULOP3.LUT UR14, UR14, 0x3fff, URZ, 0xc0, !UPT ;  /* 0x00003fff0e0e7892 */ /* 0x000fe4000f8ec0ff */
[----:B------:R-:W-:Y:S01]  /*3400*/  UISETP.LT.AND UP0, UPT, UR6, 0x1, UPT ;  /* 0x000000010600788c */ /* 0x000fe2000bf01270 */
[----:B------:R-:W-:Y:S01]  /*3410*/  UMOV UR28, 0x0 ;  /* 0x00000000001c7882 */ /* 0x000fe20000000000 */
[----:B------:R-:W-:Y:S01]  /*3420*/  UMOV UR29, 0x10100010 ;  /* 0x10100010001d7882 */ /* 0x000fe20000000000 */
[----:B------:R-:W-:-:S02]  /*3430*/  ULOP3.LUT UR13, UR13, 0x10000, URZ, 0xfc, !UPT ;  /* 0x000100000d0d7892 */ /* 0x000fc4000f8efcff */
[----:B------:R-:W-:Y:S02]  /*3440*/  ULOP3.LUT UR14, UR14, 0x10000, URZ, 0xfc, !UPT ;  /* 0x000100000e0e7892 */ /* 0x000fe4000f8efcff */
[----:B------:R-:W-:Y:S01]  /*3450*/  USEL UR20, UR6, 0x1, !UP0 ;  /* 0x0000000106147887 */ /* 0x000fe2000c000000 */
[----:B------:R-:W-:Y:S01]  /*3460*/  UMOV UR26, 0x0 ;  /* 0x00000000001a7882 */ /* 0x000fe20000000000 */
[----:B------:R-:W-:Y:S01]  /*3470*/  UMOV UR27, 0x10100010 ;  /* 0x10100010001b7882 */ /* 0x000fe20000000000 */
[----:B------:R-:W-:Y:S01]  /*3480*/  UMOV UR24, 0x0 ;  /* 0x0000000000187882 */ /* 0x000fe20000000000 */
[----:B------:R-:W-:Y:S01]  /*3490*/  UMOV UR25, 0x10100010 ;  /* 0x1010001000197882 */ /* 0x000fe20000000000 */
[----:B------:R-:W-:Y:S01]  /*34a0*/  UMOV UR22, 0x0 ;  /* 0x0000000000167882 */ /* 0x000fe20000000000 */
[----:B------:R-:W-:Y:S01]  /*34b0*/  UMOV UR23, 0x10100010 ;  /* 0x1010001000177882 */ /* 0x000fe20000000000 */
[----:B-1----:R-:W-:Y:S02]  /*34c0*/  R2UR UR21, R2 ;  /* 0x00000000021572ca */ /* 0x002fe400000e0000 */
[----:B------:R-:W-:-:S13]  /*34d0*/  CS2R R2, SRZ ;  /* 0x0000000000027805 */ /* 0x000fda000001ff00 */
.L_x_74:
[C---:B------:R-:W-:Y:S02]  /*34e0*/  LEA R0, R8.reuse, UR7, 0x3 ;  /* 0x0000000708007c11 */ /* 0x040fe4000f8e18ff */
[----:B------:R-:W-:Y:S02]  /*34f0*/  SHF.L.U32 R5, R3, 0x1f, RZ ;  /* 0x0000001f03057819 */ /* 0x000fe400000006ff */
[----:B------:R-:W-:Y:S02]  /*3500*/  LEA R4, R8, UR7, 0x4 ;  /* 0x0000000708047c11 */ /* 0x000fe4000f8e20ff */
[----:B------:R-:W1:Y:S02]  /*3510*/  SYNCS.PHASECHK.TRANS64.TRYWAIT P0, [R0+URZ+0x60], R5 ;  /* 0x00006005000075a7 */ /* 0x000e6400080011ff */
[----:B-1-34-:R-:W-:Y:S05]  /*3520*/  @!P0 BRA `(.L_x_67) ;  /* 0x0000004000388947 */ /* 0x01afea0003800000 */
.L_x_131:
[----:B-1----:R-:W1:Y:S01]  /*3530*/  LDS.128 R4, [R4+0xf0] ;  /* 0x0000f00004047984 */ /* 0x002e620000000c00 */
[----:B------:R-:W-:Y:S02]  /*3540*/  VIADD R0, R0, 0x70 ;  /* 0x0000007000007836 */ /* 0x000fe40000000000 */
[----:B------:R-:W-:Y:S01]  /*3550*/  VIADD R8, R8, 0x1 ;  /* 0x0000000108087836 */ /* 0x000fe20000000000 */
[----:B------:R-:W-:Y:S01]  /*3560*/  @!PT LDS RZ, [RZ] ;  /* 0x00000000fffff984 */ /* 0x000fe20000000800 */
[----:B------:R-:W-:Y:S01]  /*3570*/  @!PT LDS RZ, [RZ] ;  /* 0x00000000fffff984 */ /* 0x000fe20000000800 */
[----:B------:R-:W-:Y:S01]  /*3580*/  @!PT LDS RZ, [RZ] ;  /* 0x00000000fffff984 */ /* 0x000fe20000000800 */
[----:B------:R-:W-:Y:S01]  /*3590*/  @!PT LDS RZ, [RZ] ;  /* 0x00000000fffff984 */ /* 0x000fe20000000800 */
[----:B------:R2:W-:Y:S06]  /*35a0*/  MEMBAR.ALL.CTA ;  /* 0x0000000000007992 */ /* 0x0005ec0000008000 */
[----:B--2---:R-:W2:Y:S01]  /*35b0*/  FENCE.VIEW.ASYNC.S ;  /* 0x00000000000073c6 */ /* 0x004ea20000000000 */
[----:B------:R-:W-:-:S04]  /*35c0*/  PRMT R0, RZ, 0x654, R0 ;  /* 0x00000654ff007816 */ /* 0x000fc80000000000 */
[----:B--2---:R2:W-:Y:S01]  /*35d0*/  SYNCS.ARRIVE.TRANS64.RED.A1T0 RZ, [R0+URZ], RZ ;  /* 0x000000ff00ff79a7 */ /* 0x0045e200081004ff */
[----:B-1----:R-:W-:Y:S01]  /*35e0*/  LOP3.LUT P1, RZ, R6, 0x1, RZ, 0xc0, !PT ;  /* 0x0000000106ff7812 */ /* 0x002fe2000782c0ff */
[----:B--2---:R-:W-:-:S12]  /*35f0*/  BRA.U UP2, `(.L_x_68) ;  /* 0x0000000502087547 */ /* 0x004fd8000b800000 */
[----:B------:R-:W1:Y:S01]  /*3600*/  LDCU UR8, c[0x0][0x38c] ;  /* 0x00007180ff0877ac */ /* 0x000e620008000800 */
[----:B------:R-:W-:Y:S02]  /*3610*/  PLOP3.LUT P2, PT, PT, PT, PT, 0x80, 0x8 ;  /* 0x000000000008781c */ /* 0x000fe40003f4f070 */
[----:B------:R-:W-:Y:S01]  /*3620*/  SHF.L.U32 R5, R9, 0x1f, RZ ;  /* 0x0000001f09057819 */ /* 0x000fe200000006ff */
[----:B------:R-:W-:Y:S02]  /*3630*/  ULEA UR9, UR19, UR7, 0x3 ;  /* 0x0000000713097291 */ /* 0x000fe4000f8e18ff */
[----:B------:R-:W-:Y:S02]  /*3640*/  ULEA UR10, UR19, UR21, 0x6 ;  /* 0x00000015130a7291 */ /* 0x000fe4000f8e30ff */
[----:B-1----:R-:W-:-:S06]  /*3650*/  UISETP.GE.AND UP0, UPT, UR8, 0x1, UPT ;  /* 0x000000010800788c */ /* 0x002fcc000bf06270 */
[----:B------:R-:W-:-:S05]  /*3660*/  PLOP3.LUT P0, PT, PT, PT, UP0, 0x80, 0x8 ;  /* 0x000000000008781c */ /* 0x000fca0003f0f008 */
[----:B------:R-:W-:-:S08]  /*3670*/  @UP0 ULEA UR8, UR18, UR7, 0x3 ;  /* 0x0000000712080291 */ /* 0x000fd0000f8e18ff */
[----:B------:R-:W-:-:S04]  /*3680*/  @P0 SHF.L.U32 R0, R2, 0x1f, RZ ;  /* 0x0000001f02000819 */ /* 0x000fc800000006ff */
[----:B------:R1:W2:Y:S01]  /*3690*/  @P0 SYNCS.PHASECHK.TRANS64.TRYWAIT P2, [UR8], R0 ;  /* 0x00000000ff0005a7 */ /* 0x0002a20008041108 */
[----:B------:R-:W3:Y:S02]  /*36a0*/  SYNCS.PHASECHK.TRANS64.TRYWAIT P0, [UR9+0xa0], R5 ;  /* 0x0000a005ff0075a7 */ /* 0x000ee40008001109 */
[----:B-123--:R-:W-:Y:S05]  /*36b0*/  @!P0 BRA `(.L_x_69) ;  /* 0x0000003c00e88947 */ /* 0x00efea0003800000 */
.L_x_133:
[----:B------:R-:W-:Y:S01]  /*36c0*/  UMOV UR16, UR17 ;  /* 0x0000001100107c82 */ /* 0x000fe20008000000 */
[----:B------:R-:W-:Y:S05]  /*36d0*/  BRA.U !UP0, `(.L_x_70) ;  /* 0x0000000108c07547 */ /* 0x000fea000b800000 */
[----:B------:R-:W-:Y:S02]  /*36e0*/  UIADD3 UR16, UPT, UPT, UR20, UR17, URZ ;  /* 0x0000001114107290 */ /* 0x000fe4000fffe0ff */
[----:B------:R-:W-:Y:S01]  /*36f0*/  UPLOP3.LUT UP3, UPT, UPT, UPT, UPT, 0x40, 0x4 ;  /* 0x000000000004789c */ /* 0x000fe20003f6e870 */
[----:B------:R-:W-:Y:S01]  /*3700*/  UMOV UR15, UR6 ;  /* 0x00000006000f7c82 */ /* 0x000fe20008000000 */
[----:B------:R-:W-:-:S09]  /*3710*/  UMOV UR46, UR18 ;  /* 0x00000012002e7c82 */ /* 0x000fd20008000000 */
.L_x_73:
[----:B--2---:R-:W-:Y:S01]  /*3720*/  ULEA UR8, UR46, UR7, 0x3 ;  /* 0x000000072e087291 */ /* 0x004fe2000f8e18ff */
[----:B---3--:R-:W-:Y:S11]  /*3730*/  @P2 BRA `(.L_x_71) ;  /* 0x00000000000c2947 */ /* 0x008ff60003800000 */
[----:B-1----:R-:W-:Y:S04]  /*3740*/  SHF.L.U32 R5, R2, 0x1f, RZ ;  /* 0x0000001f02057819 */ /* 0x002fe800000006ff */
[----:B------:R-:W1:Y:S02]  /*3750*/  SYNCS.PHASECHK.TRANS64.TRYWAIT P0, [UR8], R5 ;  /* 0x00000005ff0075a7 */ /* 0x000e640008001108 */
[----:B-1----:R-:W-:Y:S05]  /*3760*/  @!P0 BRA `(.L_x_72) ;  /* 0x0000003c00d48947 */ /* 0x002fea0003800000 */
.L_x_71:
[----:B------:R-:W-:Y:S01]  /*3770*/  UISETP.NE.AND UP0, UPT, UR15, 0x1, UPT ;  /* 0x000000010f00788c */ /* 0x000fe2000bf05270 */
[----:B------:R-:W-:Y:S01]  /*3780*/  PLOP3.LUT P2, PT, PT, PT, PT, 0x80, 0x8 ;  /* 0x000000000008781c */ /* 0x000fe20003f4f070 */
[----:B------:R-:W-:Y:S02]  /*3790*/  UIADD3 UR18, UPT, UPT, UR46, 0x1, URZ ;  /* 0x000000012e127890 */ /* 0x000fe4000fffe0ff */
[----:B------:R-:W-:Y:S02]  /*37a0*/  ULEA UR32, UR46, UR14, 0x8 ;  /* 0x0000000e2e207291 */ /* 0x000fe4000f8e40ff */
[----:B------:R-:W-:Y:S01]  /*37b0*/  UISETP.NE.AND UP1, UPT, UR18, 0x4, UPT ;  /* 0x000000041200788c */ /* 0x000fe2000bf25270 */
[----:B------:R-:W-:Y:S01]  /*37c0*/  PLOP3.LUT P0, PT, PT, PT, UP0, 0x80, 0x8 ;  /* 0x000000000008781c */ /* 0x000fe20003f0f008 */
[----:B------:R-:W-:Y:S02]  /*37d0*/  UIADD3 UR44, UPT, UPT, UR32, 0x2, URZ ;  /* 0x00000002202c7890 */ /* 0x000fe4000fffe0ff */
[----:B------:R-:W-:Y:S02]  /*37e0*/  USEL UR31, URZ, 0x1, UP1 ;  /* 0x00000001ff1f7887 */ /* 0x000fe40008800000 */
[----:B------:R-:W-:Y:S02]  /*37f0*/  USEL UR18, UR18, URZ, UP1 ;  /* 0x000000ff12127287 */ /* 0x000fe40008800000 */
[----:B------:R-:W-:Y:S02]  /*3800*/  UIADD3 UR40, UPT, UPT, UR32, 0x4, URZ ;  /* 0x0000000420287890 */ /* 0x000fe4000fffe0ff */
[----:B------:R-:W-:Y:S01]  /*3810*/  @UP0 ULEA UR30, UR18, UR7, 0x3 ;  /* 0x00000007121e0291 */ /* 0x000fe2000f8e18ff */
[----:B------:R-:W-:Y:S01]  /*3820*/  LOP3.LUT R2, R2, UR31, RZ, 0x3c, !PT ;  /* 0x0000001f02027c12 */ /* 0x000fe2000f8e3cff */
[----:B------:R-:W-:Y:S02]  /*3830*/  UIADD3 UR36, UPT, UPT, UR32, 0x6, URZ ;  /* 0x0000000620247890 */ /* 0x000fe4000fffe0ff */
[----:B------:R-:W-:Y:S01]  /*3840*/  UIADD3 UR8, UPT, UPT, UR8, 0x20, URZ ;  /* 0x0000002008087890 */ /* 0x000fe2000fffe0ff */
[----:B-1----:R-:W-:Y:S01]  /*3850*/  @P0 SHF.L.U32 R0, R2, 0x1f, RZ ;  /* 0x0000001f02000819 */ /* 0x002fe200000006ff */
[----:B------:R-:W-:Y:S02]  /*3860*/  UIADD3 UR17, UPT, UPT, UR17, 0x1, URZ ;  /* 0x0000000111117890 */ /* 0x000fe4000fffe0ff */
[----:B------:R-:W-:Y:S01]  /*3870*/  UIADD3 UR15, UPT, UPT, UR15, -0x1, URZ ;  /* 0xffffffff0f0f7890 */ /* 0x000fe2000fffe0ff */
[----:B------:R2:W3:Y:S01]  /*3880*/  @P0 SYNCS.PHASECHK.TRANS64.TRYWAIT P2, [UR30], R0 ;  /* 0x00000000ff0005a7 */ /* 0x0004e2000804111e */
[----:B------:R-:W-:Y:S02]  /*3890*/  ULEA UR30, UR46, UR13, 0xa ;  /* 0x0000000d2e1e7291 */ /* 0x000fe4000f8e50ff */
[----:B------:R-:W-:Y:S02]  /*38a0*/  UISETP.NE.AND UP0, UPT, UR17, UR16, UPT ;  /* 0x000000101100728c */ /* 0x000fe4000bf05270 */
[----:B------:R-:W-:Y:S02]  /*38b0*/  UIADD3 UR42, UPT, UPT, UR30, 0x2, URZ ;  /* 0x000000021e2a7890 */ /* 0x000fe4000fffe0ff */
[----:B------:R-:W-:Y:S02]  /*38c0*/  UIADD3 UR38, UPT, UPT, UR30, 0x4, URZ ;  /* 0x000000041e267890 */ /* 0x000fe4000fffe0ff */
[----:B------:R-:W-:Y:S01]  /*38d0*/  UIADD3 UR34, UPT, UPT, UR30, 0x6, URZ ;  /* 0x000000061e227890 */ /* 0x000fe2000fffe0ff */
[----:B------:R-:W-:Y:S01]  /*38e0*/  UMOV UR33, 0x40004040 ;  /* 0x4000404000217882 */ /* 0x000fe20000000000 */
[----:B------:R-:W-:Y:S01]  /*38f0*/  UMOV UR31, 0x40004040 ;  /* 0x40004040001f7882 */ /* 0x000fe20000000000 */
[----:B------:R-:W-:Y:S01]  /*3900*/  UMOV UR45, 0x40004040 ;  /* 0x40004040002d7882 */ /* 0x000fe20000000000 */
[----:B------:R2:W-:Y:S01]  /*3910*/  UTCQMMA.2CTA gdesc[UR30], gdesc[UR32], tmem[UR10], tmem[UR28], idesc[UR29], UP3 ;  /* 0x00ff1c201e0075ea */ /* 0x0005e20009a0030a */
[----:B------:R-:W-:Y:S01]  /*3920*/  UPLOP3.LUT UP3, UPT, UPT, UPT, UPT, 0x80, 0x8 ;  /* 0x000000000008789c */ /* 0x000fe20003f6f070 */
[----:B------:R-:W-:Y:S01]  /*3930*/  UMOV UR43, 0x40004040 ;  /* 0x40004040002b7882 */ /* 0x000fe20000000000 */
[----:B------:R-:W-:Y:S01]  /*3940*/  UMOV UR41, 0x40004040 ;  /* 0x4000404000297882 */ /* 0x000fe20000000000 */
[----:B------:R2:W-:Y:S01]  /*3950*/  UTCQMMA.2CTA gdesc[UR42], gdesc[UR44], tmem[UR10], tmem[UR26], idesc[UR27], UPT ;  /* 0x00ff1a2c2a0075ea */ /* 0x0005e2000ba0030a */
[----:B------:R-:W-:Y:S01]  /*3960*/  UMOV UR39, 0x40004040 ;  /* 0x4000404000277882 */ /* 0x000fe20000000000 */
[----:B------:R-:W-:Y:S01]  /*3970*/  UMOV UR37, 0x40004040 ;  /* 0x4000404000257882 */ /* 0x000fe20000000000 */
[----:B------:R-:W-:Y:S01]  /*3980*/  UMOV UR35, 0x40004040 ;  /* 0x4000404000237882 */ /* 0x000fe20000000000 */
[----:B------:R2:W-:Y:S01]  /*3990*/  UTCQMMA.2CTA gdesc[UR38], gdesc[UR40], tmem[UR10], tmem[UR24], idesc[UR25], UPT ;  /* 0x00ff1828260075ea */ /* 0x0005e2000ba0030a */
[----:B------:R2:W-:Y:S01]  /*39a0*/  UTCQMMA.2CTA gdesc[UR34], gdesc[UR36], tmem[UR10], tmem[UR22], idesc[UR23], UPT ;  /* 0x00ff1624220075ea */ /* 0x0005e2000ba0030a */
[----:B------:R2:W-:Y:S01]  /*39b0*/  UTCBAR.2CTA.MULTICAST [UR8], URZ, UR12 ;  /* 0x000000ff080073e9 */ /* 0x0005e2000820080c */
[----:B------:R-:W-:Y:S01]  /*39c0*/  UMOV UR46, UR18 ;  /* 0x00000012002e7c82 */ /* 0x000fe20008000000 */
[----:B------:R-:W-:Y:S05]  /*39d0*/  BRA.U UP0, `(.L_x_73) ;  /* 0xfffffffd00507547 */ /* 0x000fea000b83ffff */
.L_x_70:
[----:B------:R-:W-:Y:S01]  /*39e0*/  UIADD3 UR9, UPT, UPT, UR9, 0x80, URZ ;  /* 0x0000008009097890 */ /* 0x000fe2000fffe0ff */
[----:B------:R-:W-:-:S08]  /*39f0*/  UMOV UR17, UR16 ;  /* 0x0000001000117c82 */ /* 0x000fd00008000000 */
[----:B------:R4:W-:Y:S01]  /*3a00*/  UTCBAR.2CTA.MULTICAST [UR9], URZ, UR11 ;  /* 0x000000ff090073e9 */ /* 0x0009e2000820080b */
[----:B------:R-:W-:Y:S02]  /*3a10*/  NOP ;  /* 0x0000000000007918 */ /* 0x000fe40000000000 */
.L_x_68:
[----:B------:R-:W-:Y:S01]  /*3a20*/  UIADD3 UR19, UPT, UPT, UR19, 0x1, URZ ;  /* 0x0000000113137890 */ /* 0x000fe2000fffe0ff */
[----:B------:R-:W-:-:S03]  /*3a30*/  ISETP.NE.AND P0, PT, R8, 0x2, PT ;  /* 0x000000020800780c */ /* 0x000fc60003f05270 */
[----:B------:R-:W-:Y:S01]  /*3a40*/  UISETP.NE.AND UP0, UPT, UR19, 0x4, UPT ;  /* 0x000000041300788c */ /* 0x000fe2000bf05270 */
[----:B-12---:R-:W-:Y:S02]  /*3a50*/  SEL R0, RZ, 0x1, P0 ;  /* 0x00000001ff007807 */ /* 0x006fe40000000000 */
[----:B------:R-:W-:Y:S01]  /*3a60*/  SEL R8, R8, RZ, P0 ;  /* 0x000000ff08087207 */ /* 0x000fe20000000000 */
[----:B------:R-:W-:Y:S01]  /*3a70*/  USEL UR8, URZ, 0x1, UP0 ;  /* 0x00000001ff087887 */ /* 0x000fe20008000000 */
[----:B------:R-:W-:Y:S01]  /*3a80*/  LOP3.LUT R3, R3, R0, RZ, 0x3c, !PT ;  /* 0x0000000003037212 */ /* 0x000fe200078e3cff */
[----:B------:R-:W-:-:S04]  /*3a90*/  USEL UR19, UR19, URZ, UP0 ;  /* 0x000000ff13137287 */ /* 0x000fc80008000000 */
[----:B------:R-:W-:Y:S01]  /*3aa0*/  LOP3.LUT R9, R9, UR8, RZ, 0x3c, !PT ;  /* 0x0000000809097c12 */ /* 0x000fe2000f8e3cff */
[----:B------:R-:W-:Y:S07]  /*3ab0*/  @P1 BRA `(.L_x_74) ;  /* 0xfffffff800881947 */ /* 0x000fee000383ffff */
[----:B------:R-:W1:Y:S01]  /*3ac0*/  S2UR UR6, SR_CgaCtaId ;  /* 0x00000000000679c3 */ /* 0x000e620000008800 */
[----:B------:R-:W-:Y:S01]  /*3ad0*/  ELECT P0, URZ, PT ;  /* 0x0000000000ff782f */ /* 0x000fe20003800000 */
[----:B------:R-:W-:Y:S01]  /*3ae0*/  HFMA2 R0, -RZ, RZ, 0, 5.9604644775390625e-08 ;  /* 0x00000001ff007431 */ /* 0x000fe200000001ff */
[----:B------:R-:W-:-:S05]  /*3af0*/  UMOV UR8, 0x40 ;  /* 0x0000004000087882 */ /* 0x000fca0000000000 */
[----:B------:R-:W-:Y:S01]  /*3b00*/  UVIRTCOUNT.DEALLOC.SMPOOL 0x80 ;  /* 0x000000800000784c */ /* 0x000fe20000000000 */
[----:B------:R-:W-:Y:S02]  /*3b10*/  UISETP.NE.AND UP0, UPT, UR5, URZ, UPT ;  /* 0x000000ff0500728c */ /* 0x000fe4000bf05270 */
[----:B-1----:R-:W-:-:S09]  /*3b20*/  ULEA UR6, UR6, UR8, 0x18 ;  /* 0x0000000806067291 */ /* 0x002fd2000f8ec0ff */
[----:B------:R1:W-:Y:S01]  /*3b30*/  @P0 STS.U8 [UR6+0x1c], R0 ;  /* 0x00001c00ff000988 */ /* 0x0003e20008000006 */
[----:B------:R-:W-:Y:S05]  /*3b40*/  BRA.U UP0, `(.L_x_75) ;  /* 0x0000000100a07547 */ /* 0x000fea000b800000 */
[----:B------:R-:W-:Y:S01]  /*3b50*/  UIADD3 UR5, UPT, UPT, UR7, 0xa0, URZ ;  /* 0x000000a007057890 */ /* 0x000fe2000fffe0ff */
[----:B------:R-:W-:-:S03]  /*3b60*/  SHF.L.U32 R3, R9, 0x1f, RZ ;  /* 0x0000001f09037819 */ /* 0x000fc600000006ff */
[----:B------:R-:W-:-:S09]  /*3b70*/  ULEA UR8, UR19, UR5, 0x3 ;  /* 0x0000000513087291 */ /* 0x000fd2000f8e18ff */
[----:B------:R-:W2:Y:S02]  /*3b80*/  SYNCS.PHASECHK.TRANS64.TRYWAIT P0, [UR8], R3 ;  /* 0x00000003ff0075a7 */ /* 0x000ea40008001108 */
[----:B--2---:R-:W-:Y:S05]  /*3b90*/  @!P0 BRA `(.L_x_76) ;  /* 0x0000003800e08947 */ /* 0x004fea0003800000 */
.L_x_136:
[----:B----4-:R-:W-:-:S04]  /*3ba0*/  UIADD3 UR9, UPT, UPT, UR19, 0x1, URZ ;  /* 0x0000000113097890 */ /* 0x010fc8000fffe0ff */
        /* <DEDUP_REMOVED lines=8> */
.L_x_138:
        /* <DEDUP_REMOVED lines=9> */
.L_x_140:
[----:B------:R-:W-:-:S04]  /*3cc0*/  UIADD3 UR9, UPT, UPT, UR9, 0x1, URZ ;  /* 0x0000000109097890 */ /* 0x000fc8000fffe0ff */
[----:B------:R-:W-:-:S04]  /*3cd0*/  UISETP.NE.AND UP1, UPT, UR9, 0x4, UPT ;  /* 0x000000040900788c */ /* 0x000fc8000bf25270 */
[----:B------:R-:W-:Y:S02]  /*3ce0*/  USEL UR8, URZ, 0x1, UP1 ;  /* 0x00000001ff087887 */ /* 0x000fe40008800000 */
[----:B------:R-:W-:-:S04]  /*3cf0*/  USEL UR9, UR9, URZ, UP1 ;  /* 0x000000ff09097287 */ /* 0x000fc80008800000 */
[----:B------:R-:W-:Y:S01]  /*3d00*/  ULEA UR9, UR9, UR5, 0x3 ;  /* 0x0000000509097291 */ /* 0x000fe2000f8e18ff */
[----:B-1----:R-:W-:-:S04]  /*3d10*/  LOP3.LUT R3, R2, UR8, RZ, 0x3c, !PT ;  /* 0x0000000802037c12 */ /* 0x002fc8000f8e3cff */
[----:B------:R-:W-:Y:S01]  /*3d20*/  SHF.L.U32 R3, R3, 0x1f, RZ ;  /* 0x0000001f03037819 */ /* 0x000fe200000006ff */
[----:B------:R-:W-:-:S04]  /*3d30*/  IMAD.U32 R0, RZ, RZ, UR9 ;  /* 0x00000009ff007e24 */ /* 0x000fc8000f8e00ff */
[----:B------:R1:W2:Y:S03]  /*3d40*/  SYNCS.PHASECHK.TRANS64.TRYWAIT P0, [R0+URZ], R3 ;  /* 0x00000003000075a7 */ /* 0x0002a600080011ff */
[----:B--2---:R-:W-:Y:S05]  /*3d50*/  @!P0 NANOSLEEP.SYNCS 0x989680 ;  /* 0x009896800000895d */ /* 0x004fea0003900000 */
[----:B------:R-:W2:Y:S02]  /*3d60*/  @!P0 SYNCS.PHASECHK.TRANS64 P0, [R0+URZ], R3 ;  /* 0x00000003000085a7 */ /* 0x000ea400080010ff */
[----:B--2---:R-:W-:Y:S05]  /*3d70*/  @P0 BRA `(.L_x_79) ;  /* 0x0000000000200947 */ /* 0x004fea0003800000 */
.L_x_80:
[----:B--2---:R2:W4:Y:S02]  /*3d80*/  SYNCS.PHASECHK.TRANS64.TRYWAIT P0, [R0+URZ], R3 ;  /* 0x00000003000075a7 */ /* 0x00452400080011ff */
[----:B----4-:R-:W-:Y:S05]  /*3d90*/  @!P0 NANOSLEEP.SYNCS 0x989680 ;  /* 0x009896800000895d */ /* 0x010fea0003900000 */
[----:B------:R-:W4:Y:S02]  /*3da0*/  @!P0 SYNCS.PHASECHK.TRANS64 P0, [R0+URZ], R3 ;  /* 0x00000003000085a7 */ /* 0x000f2400080010ff */
[----:B----4-:R-:W-:Y:S05]  /*3db0*/  @!P0 BRA `(.L_x_80) ;  /* 0xfffffffc00f08947 */ /* 0x010fea000383ffff */
[----:B------:R-:W-:Y:S05]  /*3dc0*/  BRA `(.L_x_79) ;  /* 0x00000000000c7947 */ /* 0x000fea0003800000 */
.L_x_75:
[----:B------:R-:W-:-:S04]  /*3dd0*/  UIADD3 UR5, UPT, UPT, UR7, 0xe0, URZ ;  /* 0x000000e007057890 */ /* 0x000fc8000fffe0ff */
[----:B------:R-:W-:-:S09]  /*3de0*/  UPRMT UR5, UR4, 0x654, UR5 ;  /* 0x0000065404057896 */ /* 0x000fd20008000005 */
[----:B------:R-:W-:Y:S03]  /*3df0*/  SYNCS.ARRIVE.TRANS64.RED.A1T0 RZ, [UR5], RZ ;  /* 0x000000ffffff79a7 */ /* 0x000fe60008100405 */
.L_x_79:
[----:B-12---:R-:W-:Y:S01]  /*3e00*/  SHF.L.U32 R3, RZ, 0x1f, RZ ;  /* 0x0000001fff037819 */ /* 0x006fe200000006ff */
[----:B------:R-:W-:Y:S01]  /*3e10*/  UIADD3 UR5, UPT, UPT, UR7, 0xe0, URZ ;  /* 0x000000e007057890 */ /* 0x000fe2000fffe0ff */
[----:B------:R-:W-:Y:S02]  /*3e20*/  PLOP3.LUT P0, PT, PT, PT, UP0, 0x80, 0x8 ;  /* 0x000000000008781c */ /* 0x000fe40003f0f008 */
[----:B------:R-:W1:Y:S02]  /*3e30*/  SYNCS.PHASECHK.TRANS64.TRYWAIT P1, [UR7+0xe0], R3 ;  /* 0x0000e003ff0075a7 */ /* 0x000e640008021107 */
[----:B-1----:R-:W-:Y:S09]  /*3e40*/  @!P1 BRA `(.L_x_81) ;  /* 0x00000038007c9947 */ /* 0x002ff20003800000 */
.L_x_142:
[----:B------:R-:W-:Y:S01]  /*3e50*/  @!UP0 UPRMT UR5, UR4, 0x654, UR5 ;  /* 0x0000065404058896 */ /* 0x000fe20008000005 */
[----:B------:R-:W-:Y:S02]  /*3e60*/  UMOV UR8, 0xffff ;  /* 0x0000ffff00087882 */ /* 0x000fe40000000000 */
[----:B------:R-:W-:-:S06]  /*3e70*/  UMOV UR4, 0x1 ;  /* 0x0000000100047882 */ /* 0x000fcc0000000000 */
[----:B------:R-:W-:Y:S01]  /*3e80*/  @!P0 SYNCS.ARRIVE.TRANS64.RED.A1T0 RZ, [UR5], RZ ;  /* 0x000000ffffff89a7 */ /* 0x000fe20008100405 */
[----:B------:R-:W-:Y:S01]  /*3e90*/  NOP ;  /* 0x0000000000007918 */ /* 0x000fe20000000000 */
[----:B-1----:R-:W1:Y:S01]  /*3ea0*/  LDS R0, [UR6+0x14] ;  /* 0x00001406ff007984 */ /* 0x002e620008000800 */
[----:B------:R-:W-:-:S04]  /*3eb0*/  ULOP3.LUT UR5, UR21, 0xffff, URZ, 0xc0, !UPT ;  /* 0x0000ffff15057892 */ /* 0x000fc8000f8ec0ff */
[----:B------:R-:W-:-:S04]  /*3ec0*/  USHF.R.U32.HI UR5, URZ, 0x5, UR5 ;  /* 0x00000005ff057899 */ /* 0x000fc80008011605 */
[----:B------:R-:W-:Y:S02]  /*3ed0*/  USHF.L.U32 UR8, UR8, UR5, URZ ;  /* 0x0000000508087299 */ /* 0x000fe400080006ff */
[----:B------:R-:W-:-:S04]  /*3ee0*/  USHF.L.U32 UR4, UR4, UR5, URZ ;  /* 0x0000000504047299 */ /* 0x000fc800080006ff */
[----:B-1----:R-:W-:-:S04]  /*3ef0*/  LOP3.LUT R0, R0, UR8, RZ, 0xc0, !PT ;  /* 0x0000000800007c12 */ /* 0x002fc8000f8ec0ff */
[----:B------:R-:W-:-:S13]  /*3f00*/  ISETP.NE.AND P0, PT, R0, UR8, PT ;  /* 0x0000000800007c0c */ /* 0x000fda000bf05270 */
[----:B------:R-:W-:Y:S05]  /*3f10*/  @P0 BRA `(.L_x_82) ;  /* 0x0000000000580947 */ /* 0x000fea0003800000 */
[----:B------:R-:W1:Y:S02]  /*3f20*/  LDS R0, [UR6+0x18] ;  /* 0x00001806ff007984 */ /* 0x000e640008000800 */
[----:B-1----:R-:W-:-:S04]  /*3f30*/  LOP3.LUT R0, R0, UR4, RZ, 0xc0, !PT ;  /* 0x0000000400007c12 */ /* 0x002fc8000f8ec0ff */
[----:B------:R-:W-:-:S13]  /*3f40*/  ISETP.NE.AND P0, PT, R0, UR4, PT ;  /* 0x0000000400007c0c */ /* 0x000fda000bf05270 */
[----:B------:R-:W-:Y:S05]  /*3f50*/  @P0 BRA `(.L_x_83) ;  /* 0x00000000003c0947 */ /* 0x000fea0003800000 */
[----:B------:R-:W1:Y:S01]  /*3f60*/  S2R R2, SR_LANEID ;  /* 0x0000000000027919 */ /* 0x000e620000000000 */
[----:B------:R-:W-:Y:S01]  /*3f70*/  ULOP3.LUT UR8, URZ, UR8, URZ, 0x33, !UPT ;  /* 0x00000008ff087292 */ /* 0x000fe2000f8e33ff */
[----:B------:R-:W-:Y:S01]  /*3f80*/  LOP3.LUT R4, RZ, UR4, RZ, 0x33, !PT ;  /* 0x00000004ff047c12 */ /* 0x000fe2000f8e33ff */
[----:B------:R-:W-:Y:S02]  /*3f90*/  VOTEU.ANY UR7, UPT, PT ;  /* 0x0000000000077886 */ /* 0x000fe400038e0100 */
[----:B------:R-:W-:Y:S01]  /*3fa0*/  UFLO.U32 UR7, UR7 ;  /* 0x00000007000772bd */ /* 0x000fe200080e0000 */
[----:B------:R-:W2:Y:S01]  /*3fb0*/  REDUX UR4, R4 ;  /* 0x00000000040473c4 */ /* 0x000ea20000000000 */
[----:B------:R-:W-:-:S06]  /*3fc0*/  IMAD.U32 R0, RZ, RZ, UR8 ;  /* 0x00000008ff007e24 */ /* 0x000fcc000f8e00ff */
[----:B------:R1:W-:Y:S01]  /*3fd0*/  UTCATOMSWS.AND URZ, UR8 ;  /* 0x0000000800ff79e3 */ /* 0x0003e20008000000 */
[----:B------:R-:W3:Y:S01]  /*3fe0*/  REDUX UR5, R0 ;  /* 0x00000000000573c4 */ /* 0x000ee20000000000 */
[----:B-1----:R-:W-:Y:S01]  /*3ff0*/  ISETP.EQ.U32.AND P0, PT, R2, UR7, PT ;  /* 0x0000000702007c0c */ /* 0x002fe2000bf02070 */
[----:B--2---:R-:W-:Y:S01]  /*4000*/  IMAD.U32 R2, RZ, RZ, UR4 ;  /* 0x00000004ff027e24 */ /* 0x004fe2000f8e00ff */
[----:B---3--:R-:W-:-:S11]  /*4010*/  MOV R3, UR5 ;  /* 0x0000000500037c02 */ /* 0x008fd60008000f00 */
[----:B------:R1:W-:Y:S04]  /*4020*/  @P0 ATOMS.AND RZ, [UR6+0x14], R3 ;  /* 0x00001403ffff098c */ /* 0x0003e8000a800006 */
[----:B------:R1:W-:Y:S01]  /*4030*/  @P0 ATOMS.AND RZ, [UR6+0x18], R2 ;  /* 0x00001802ffff098c */ /* 0x0003e2000a800006 */
[----:B------:R-:W-:Y:S05]  /*4040*/  BRA `(.L_x_84) ;  /* 0x0000000000147947 */ /* 0x000fea0003800000 */
.L_x_83:
[----:B------:R-:W-:Y:S02]  /*4050*/  MOV R2, 0x4070 ;  /* 0x0000407000027802 */ /* 0x000fe40000000f00 */
[----:B---345:R-:W-:Y:S05]  /*4060*/  CALL.REL.NOINC `($__internal_0_$__cuda_sm10x_tcgen05_guardrail_trap_col_being_dealloced_not_returned_by_alloc) ;  /* 0x0000003800907944 */ /* 0x038fea0003c00000 */
[----:B------:R-:W-:Y:S05]  /*4070*/  BRA `(.L_x_84) ;  /* 0x0000000000087947 */ /* 0x000fea0003800000 */
.L_x_82:
[----:B------:R-:W-:Y:S02]  /*4080*/  MOV R2, 0x40a0 ;  /* 0x000040a000027802 */ /* 0x000fe40000000f00 */
[----:B---345:R-:W-:Y:S05]  /*4090*/  CALL.REL.NOINC `($__internal_2_$__cuda_sm10x_tcgen05_guardrail_trap_unallocated_columns_being_dealloced) ;  /* 0x00000038009c7944 */ /* 0x038fea0003c00000 */
.L_x_84:
[----:B------:R-:W-:Y:S01]  /*40a0*/  NOP ;  /* 0x0000000000007918 */ /* 0x000fe20000000000 */
[----:B----4-:R-:W-:Y:S05]  /*40b0*/  EXIT ;  /* 0x000000000000794d */ /* 0x010fea0003800000 */
.L_x_55:
[----:B------:R-:W-:-:S09]  /*40c0*/  UISETP.NE.OR UP5, UPT, UR10, 0x3, !UP5 ;  /* 0x000000030a00788c */ /* 0x000fd2000efa5670 */
[----:B------:R-:W-:Y:S05]  /*40d0*/  BRA.U UP5, `(.L_x_85) ;  /* 0x0000000905c87547 */ /* 0x000fea000b800000 */
[----:B------:R-:W1:Y:S01]  /*40e0*/  LDC R0, c[0x0][0xb30] ;  /* 0x0002cc00ff007b82 */ /* 0x000e620000000800 */
[----:B------:R-:W2:Y:S01]  /*40f0*/  LDCU.64 UR8, c[0x0][0x888] ;  /* 0x00011100ff0877ac */ /* 0x000ea20008000a00 */
[----:B------:R-:W-:Y:S01]  /*4100*/  IMAD.MOV.U32 R30, RZ, RZ, 0x1 ;  /* 0x00000001ff1e7424 */ /* 0x000fe200078e00ff */
[----:B------:R-:W-:Y:S01]  /*4110*/  CS2R R28, SRZ ;  /* 0x00000000001c7805 */ /* 0x000fe2000001ff00 */
[----:B------:R-:W-:Y:S01]  /*4120*/  IMAD.MOV.U32 R25, RZ, RZ, 0x2000 ;  /* 0x00002000ff197424 */ /* 0x000fe200078e00ff */
[----:B------:R-:W3:Y:S03]  /*4130*/  LDCU.64 UR4, c[0x0][0x890] ;  /* 0x00011200ff0477ac */ /* 0x000ee60008000a00 */
[----:B------:R-:W4:Y:S01]  /*4140*/  LDC R19, c[0x0][0x370] ;  /* 0x0000dc00ff137b82 */ /* 0x000f220000000800 */
[----:B------:R-:W-:Y:S01]  /*4150*/  UMOV UR6, 0x400 ;  /* 0x0000040000067882 */ /* 0x000fe20000000000 */
[----:B------:R-:W-:-:S02]  /*4160*/  UPLOP3.LUT UP1, UPT, UPT, UPT, UPT, 0x40, 0x4 ;  /* 0x000000000004789c */ /* 0x000fc40003f2e870 */
[----:B------:R-:W-:-:S04]  /*4170*/  ULEA UR6, UR37, UR6, 0x18 ;  /* 0x0000000625067291 */ /* 0x000fc8000f8ec0ff */
[----:B------:R-:W4:Y:S01]  /*4180*/  LDC R2, c[0x0][0xb0c] ;  /* 0x0002c300ff027b82 */ /* 0x000f220000000800 */
[----:B--2---:R-:W-:Y:S02]  /*4190*/  UISETP.NE.U32.AND UP2, UPT, UR8, URZ, UPT ;  /* 0x000000ff0800728c */ /* 0x004fe4000bf45070 */
[----:B------:R-:W-:Y:S02]  /*41a0*/  UIADD3 UR8, UPT, UPT, UR6, 0x40, URZ ;  /* 0x0000004006087890 */ /* 0x000fe4000fffe0ff */
[----:B---3--:R-:W-:-:S03]  /*41b0*/  UISETP.NE.U32.AND UP3, UPT, UR4, URZ, UPT ;  /* 0x000000ff0400728c */ /* 0x008fc6000bf65070 */
[----:B------:R-:W2:Y:S01]  /*41c0*/  LDC R18, c[0x0][0xb20] ;  /* 0x0002c800ff127b82 */ /* 0x000ea20000000800 */
[----:B-1----:R-:W-:Y:S01]  /*41d0*/  ISETP.NE.AND P1, PT, R0, 0x1, PT ;  /* 0x000000010000780c */ /* 0x002fe20003f25270 */
[----:B------:R-:W-:Y:S02]  /*41e0*/  UISETP.NE.AND.EX UP2, UPT, UR9, URZ, UPT, UP2 ;  /* 0x000000ff0900728c */ /* 0x000fe4000bf45320 */
[----:B------:R-:W-:Y:S02]  /*41f0*/  UPRMT UR37, UR37, 0x654, UR8 ;  /* 0x0000065425257896 */ /* 0x000fe40008000008 */
[----:B------:R-:W-:Y:S02]  /*4200*/  UISETP.NE.AND.EX UP3, UPT, UR5, URZ, UPT, UP3 ;  /* 0x000000ff0500728c */ /* 0x000fe4000bf65330 */
[----:B------:R-:W1:Y:S08]  /*4210*/  LDC.64 R32, c[0x0][0x348] ;  /* 0x0000d200ff207b82 */ /* 0x000e700000000a00 */
[----:B------:R-:W3:Y:S08]  /*4220*/  LDC.64 R16, c[0x0][0xb10] ;  /* 0x0002c400ff107b82 */ /* 0x000ef00000000a00 */
[----:B------:R-:W1:Y:S08]  /*4230*/  LDC.64 R6, c[0x0][0xb18] ;  /* 0x0002c600ff067b82 */ /* 0x000e700000000a00 */
[----:B------:R-:W1:Y:S08]  /*4240*/  LDC.64 R4, c[0x0][0xb28] ;  /* 0x0002ca00ff047b82 */ /* 0x000e700000000a00 */
[----:B--2-4-:R-:W1:Y:S02]  /*4250*/  LDC R24, c[0x0][0x374] ;  /* 0x0000dd00ff187b82 */ /* 0x014e640000000800 */
.L_x_93:
[C---:B------:R-:W-:Y:S02]  /*4260*/  LEA R0, R29.reuse, UR6, 0x3 ;  /* 0x000000061d007c11 */ /* 0x040fe4000f8e18ff */
[----:B------:R-:W-:Y:S02]  /*4270*/  SHF.L.U32 R3, R28, 0x1f, RZ ;  /* 0x0000001f1c037819 */ /* 0x000fe400000006ff */
[----:B------:R-:W-:Y:S02]  /*4280*/  LEA R20, R29, UR6, 0x4 ;  /* 0x000000061d147c11 */ /* 0x000fe4000f8e20ff */
[----:B--2---:R-:W2:Y:S02]  /*4290*/  SYNCS.PHASECHK.TRANS64.TRYWAIT P0, [R0+URZ+0x60], R3 ;  /* 0x00006003000075a7 */ /* 0x004ea400080011ff */
[----:B--2---:R-:W-:Y:S05]  /*42a0*/  @!P0 BRA `(.L_x_86) ;  /* 0x00000034007c8947 */ /* 0x004fea0003800000 */
.L_x_143:
[----:B------:R-:W-:Y:S01]  /*42b0*/  ISETP.GE.AND P0, PT, R72, 0x1, PT ;  /* 0x000000014800780c */ /* 0x000fe20003f06270 */
[----:B------:R-:W4:Y:S01]  /*42c0*/  LDS.128 R20, [R20+0xf0] ;  /* 0x0000f00014147984 */ /* 0x000f220000000c00 */
[----:B------:R-:W-:Y:S01]  /*42d0*/  ISETP.NE.U32.AND P4, PT, RZ, UR4, PT ;  /* 0x00000004ff007c0c */ /* 0x000fe2000bf85070 */
[----:B--2---:R-:W-:Y:S01]  /*42e0*/  VIADD R0, R0, 0x70 ;  /* 0x0000007000007836 */ /* 0x004fe20000000000 */
[----:B------:R-:W-:Y:S02]  /*42f0*/  SHF.L.U32 R26, R30, 0x1f, RZ ;  /* 0x0000001f1e1a7819 */ /* 0x000fe400000006ff */
[----:B------:R-:W-:Y:S02]  /*4300*/  ISETP.NE.AND.EX P4, PT, RZ, UR5, PT, P4 ;  /* 0x00000005ff007c0c */ /* 0x000fe4000bf85340 */
[----:B------:R-:W-:Y:S01]  /*4310*/  PRMT R0, RZ, 0x654, R0 ;  /* 0x00000654ff007816 */ /* 0x000fe20000000000 */
[----:B------:R-:W-:Y:S01]  /*4320*/  @!PT LDS RZ, [RZ] ;  /* 0x00000000fffff984 */ /* 0x000fe20000000800 */
[----:B------:R-:W-:Y:S01]  /*4330*/  @!PT LDS RZ, [RZ] ;  /* 0x00000000fffff984 */ /* 0x000fe20000000800 */
[----:B------:R-:W-:Y:S01]  /*4340*/  @!PT LDS RZ, [RZ] ;  /* 0x00000000fffff984 */ /* 0x000fe20000000800 */
[----:B------:R-:W-:Y:S01]  /*4350*/  @!PT LDS RZ, [RZ] ;  /* 0x00000000fffff984 */ /* 0x000fe20000000800 */
[----:B------:R2:W-:Y:S06]  /*4360*/  MEMBAR.ALL.CTA ;  /* 0x0000000000007992 */ /* 0x0005ec0000008000 */
[----:B--2---:R-:W2:Y:S02]  /*4370*/  FENCE.VIEW.ASYNC.S ;  /* 0x00000000000073c6 */ /* 0x004ea40000000000 */
[----:B--2---:R2:W-:Y:S01]  /*4380*/  SYNCS.ARRIVE.TRANS64.RED.A1T0 RZ, [R0+URZ], RZ ;  /* 0x000000ff00ff79a7 */ /* 0x0045e200081004ff */
[----:B----4-:R-:W-:Y:S11]  /*4390*/  LOP3.LUT P3, RZ, R22, 0x1, RZ, 0xc0, !PT ;  /* 0x0000000116ff7812 */ /* 0x010ff6000786c0ff */
[----:B------:R-:W-:Y:S02]  /*43a0*/  @!UPT UIADD3 URZ, UPT, UPT, URZ, URZ, URZ ;  /* 0x000000fffffff290 */ /* 0x000fe4000fffe0ff */
[----:B------:R-:W-:Y:S02]  /*43b0*/  @P3 MOV R13, R20 ;  /* 0x00000014000d3202 */ /* 0x000fe40000000f00 */
[----:B------:R-:W-:Y:S01]  /*43c0*/  @P3 LOP3.LUT R8, R21, 0xffff, RZ, 0xc0, !PT ;  /* 0x0000ffff15083812 */ /* 0x000fe200078ec0ff */
[----:B--2---:R-:W-:Y:S06]  /*43d0*/  @!P0 BRA `(.L_x_87) ;  /* 0x0000000000a48947 */ /* 0x004fec0003800000 */
[----:B-1----:R-:W-:Y:S01]  /*43e0*/  IMAD.HI.U32 R31, R24, R7, RZ ;  /* 0x00000007181f7227 */ /* 0x002fe200078e00ff */
[----:B------:R-:W-:Y:S02]  /*43f0*/  ISETP.NE.AND P0, PT, R6, 0x1, PT ;  /* 0x000000010600780c */ /* 0x000fe40003f05270 */
[----:B------:R-:W-:Y:S01]  /*4400*/  ISETP.NE.AND P2, PT, R72, 0x1, PT ;  /* 0x000000014800780c */ /* 0x000fe20003f45270 */
[----:B---3--:R-:W-:Y:S01]  /*4410*/  IMAD.HI.U32 R34, R19, R16, RZ ;  /* 0x0000001013227227 */ /* 0x008fe200078e00ff */
[----:B------:R-:W-:Y:S02]  /*4420*/  SHF.R.U32.HI R31, RZ, R18, R31 ;  /* 0x00000012ff1f7219 */ /* 0x000fe4000001161f */
[----:B------:R-:W-:Y:S01]  /*4430*/  ISETP.NE.AND P5, PT, R2, 0x1, PT ;  /* 0x000000010200780c */ /* 0x000fe20003fa5270 */
[----:B------:R-:W-:Y:S01]  /*4440*/  IMAD.HI.U32 R36, R13, R16, RZ ;  /* 0x000000100d247227 */ /* 0x000fe200078e00ff */
[----:B------:R-:W-:Y:S02]  /*4450*/  SHF.R.U32.HI R34, RZ, R17, R34 ;  /* 0x00000011ff227219 */ /* 0x000fe40000011622 */
[----:B------:R-:W-:Y:S01]  /*4460*/  SEL R3, R24, R31, !P0 ;  /* 0x0000001f18037207 */ /* 0x000fe20004000000 */
[C---:B------:R-:W-:Y:S01]  /*4470*/  IMAD.HI.U32 R31, R8.reuse, R7, RZ ;  /* 0x00000007081f7227 */ /* 0x040fe200078e00ff */
[----:B------:R-:W-:Y:S02]  /*4480*/  SEL R11, R19, R34, !P5 ;  /* 0x00000022130b7207 */ /* 0x000fe40006800000 */
[----:B------:R-:W-:Y:S01]  /*4490*/  SHF.R.U32.HI R36, RZ, R17, R36 ;  /* 0x00000011ff247219 */ /* 0x000fe20000011624 */
[----:B------:R-:W-:Y:S01]  /*44a0*/  IMAD.HI.U32 R38, R3, R4, RZ ;  /* 0x0000000403267227 */ /* 0x000fe200078e00ff */
[----:B------:R-:W-:Y:S03]  /*44b0*/  SHF.R.U32.HI R31, RZ, R18, R31 ;  /* 0x00000012ff1f7219 */ /* 0x000fe6000001161f */
[----:B------:R-:W-:Y:S01]  /*44c0*/  IMAD.HI.U32 R34, R11, R4, RZ ;  /* 0x000000040b227227 */ /* 0x000fe200078e00ff */
[----:B------:R-:W-:Y:S02]  /*44d0*/  @P2 SHF.R.U32.HI R3, RZ, R5, R38 ;  /* 0x00000005ff032219 */ /* 0x000fe40000011626 */
[----:B------:R-:W-:Y:S02]  /*44e0*/  SEL R9, R8, R31, !P0 ;  /* 0x0000001f08097207 */ /* 0x000fe40004000000 */
[----:B------:R-:W-:Y:S01]  /*44f0*/  @P2 SHF.R.U32.HI R11, RZ, R5, R34 ;  /* 0x00000005ff0b2219 */ /* 0x000fe20000011622 */
[C---:B------:R-:W-:Y:S01]  /*4500*/  IMAD R10, R72.reuse, R3, RZ ;  /* 0x00000003480a7224 */ /* 0x040fe200078e02ff */
[----:B------:R-:W-:Y:S01]  /*4510*/  SEL R3, R13, R36, !P5 ;  /* 0x000000240d037207 */ /* 0x000fe20006800000 */
[C---:B------:R-:W-:Y:S03]  /*4520*/  IMAD.HI.U32 R14, R9.reuse, R4, RZ ;  /* 0x00000004090e7227 */ /* 0x040fe600078e00ff */
[----:B------:R-:W-:Y:S01]  /*4530*/  ISETP.GE.AND P0, PT, R9, R10, PT ;  /* 0x0000000a0900720c */ /* 0x000fe20003f06270 */
[C---:B------:R-:W-:Y:S01]  /*4540*/  IMAD R12, R72.reuse, R11, RZ ;  /* 0x0000000b480c7224 */ /* 0x040fe200078e02ff */
[-C--:B------:R-:W-:Y:S04]  /*4550*/  SHF.R.U32.HI R14, RZ, R5.reuse, R14 ;  /* 0x00000005ff0e7219 */ /* 0x080fe8000001160e */
[----:B------:R-:W-:Y:S02]  /*4560*/  ISETP.GE.OR P0, PT, R3, R12, P0 ;  /* 0x0000000c0300720c */ /* 0x000fe40000706670 */
[----:B------:R-:W-:Y:S05]  /*4570*/  SEL R15, R9, R14, !P2 ;  /* 0x0000000e090f7207 */ /* 0x000fea0005000000 */
[----:B------:R-:W-:Y:S04]  /*4580*/  IMAD.MOV R14, RZ, RZ, -R15 ;  /* 0x000000ffff0e7224 */ /* 0x000fe800078e0a0f */
[----:B------:R-:W-:Y:S02]  /*4590*/  IMAD R14, R72, R14, R9 ;  /* 0x0000000e480e7224 */ /* 0x000fe400078e0209 */
[C---:B------:R-:W-:Y:S05]  /*45a0*/  @!P0 IMAD.HI.U32 R10, R3.reuse, R4, RZ ;  /* 0x00000004030a8227 */ /* 0x040fea00078e00ff */
[----:B------:R-:W-:Y:S04]  /*45b0*/  @!P0 SHF.R.U32.HI R10, RZ, R5, R10 ;  /* 0x00000005ff0a8219 */ /* 0x000fe8000001160a */
[----:B------:R-:W-:Y:S01]  /*45c0*/  @!P0 SEL R0, R3, R10, !P2 ;  /* 0x0000000a03008207 */ /* 0x000fe20005000000 */
[----:B------:R-:W-:Y:S03]  /*45d0*/  IMAD.MOV R10, RZ, RZ, -R3 ;  /* 0x000000ffff0a7224 */ /* 0x000fe600078e0a03 */
[----:B------:R-:W-:Y:S01]  /*45e0*/  @!P0 IADD3 R15, PT, PT, R15, -R0, RZ ;  /* 0x800000000f0f8210 */ /* 0x000fe20007ffe0ff */
[----:B------:R-:W-:Y:S01]  /*45f0*/  @!P0 IMAD R0, R11, R14, R0 ;  /* 0x0000000e0b008224 */ /* 0x000fe200078e0200 */
[----:B------:R-:W-:Y:S01]  /*4600*/  IADD3 R11, PT, PT, -R9, RZ, RZ ;  /* 0x000000ff090b7210 */ /* 0x000fe20007ffe1ff */
[----:B------:R-:W-:Y:S02]  /*4610*/  IMAD R13, R2, R10, R13 ;  /* 0x0000000a020d7224 */ /* 0x000fe400078e020d */
[----:B------:R-:W-:Y:S02]  /*4620*/  @!P0 IMAD R9, R15, R72, R3 ;  /* 0x000000480f098224 */ /* 0x000fe400078e0203 */
[----:B------:R-:W-:Y:S02]  /*4630*/  @!P0 IMAD.MOV.U32 R3, RZ, RZ, R0 ;  /* 0x000000ffff038224 */ /* 0x000fe400078e0000 */
[----:B------:R-:W-:Y:S02]  /*4640*/  IMAD R8, R6, R11, R8 ;  /* 0x0000000b06087224 */ /* 0x000fe400078e0208 */
[----:B------:R-:W-:Y:S02]  /*4650*/  IMAD R13, R3, R2, R13 ;  /* 0x00000002030d7224 */ /* 0x000fe400078e020d */
[----:B------:R-:W-:Y:S02]  /*4660*/  IMAD R8, R9, R6, R8 ;  /* 0x0000000609087224 */ /* 0x000fe400078e0208 */
.L_x_87:
[----:B------:R-:W-:Y:S05]  /*4670*/  BRA.U UP1, `(.L_x_88) ;  /* 0x0000000101107547 */ /* 0x000fea000b800000 */
[----:B------:R-:W-:Y:S04]  /*4680*/  MOV R0, UR7 ;  /* 0x0000000700007c02 */ /* 0x000fe80008000f00 */
[----:B------:R-:W-:Y:S04]  /*4690*/  SHF.L.U32 R3, R0, 0x1f, RZ ;  /* 0x0000001f00037819 */ /* 0x000fe800000006ff */
[----:B------:R-:W2:Y:S02]  /*46a0*/  SYNCS.PHASECHK.TRANS64.TRYWAIT P0, [UR6+0x58], R3 ;  /* 0x00005803ff0075a7 */ /* 0x000ea40008001106 */
[----:B--2---:R-:W-:Y:S05]  /*46b0*/  @!P0 BRA `(.L_x_89) ;  /* 0x00000030008c8947 */ /* 0x004fea0003800000 */
.L_x_88:
[----:B------:R-:W-:Y:S05]  /*46c0*/  BRA.U !UP3, `(.L_x_90) ;  /* 0x000000010b347547 */ /* 0x000fea000b800000 */
[----:B------:R-:W-:Y:S01]  /*46d0*/  UPLOP3.LUT UP0, UPT, UPT, UPT, UP2, 0x80, 0x8 ;  /* 0x000000000008789c */ /* 0x000fe20003f0f020 */
[----:B--2---:R-:W-:Y:S02]  /*46e0*/  HFMA2 R0, -RZ, RZ, 0, 5.9604644775390625e-08 ;  /* 0x00000001ff007431 */ /* 0x004fe400000001ff */
[----:B------:R-:W-:Y:S03]  /*46f0*/  IMAD.MOV.U32 R165, RZ, RZ, 0x1 ;  /* 0x00000001ffa57424 */ /* 0x000fe600078e00ff */
[----:B------:R-:W-:Y:S05]  /*4700*/  PLOP3.LUT P0, PT, PT, PT, UP0, 0x80, 0x8 ;  /* 0x000000000008781c */ /* 0x000fea0003f0f008 */
[----:B------:R-:W2:Y:S01]  /*4710*/  @UP0 LDCU.64 UR10, c[0x0][0x888] ;  /* 0x00011100ff0a07ac */ /* 0x000ea20008000a00 */
[----:B------:R-:W-:Y:S07]  /*4720*/  @UP0 UIMAD UR8, UR36, UR4, URZ ;  /* 0x00000004240802a4 */ /* 0x000fee000f8e02ff */
[----:B------:R-:W-:Y:S01]  /*4730*/  @!P0 PRMT R165, R0, 0x7610, R165 ;  /* 0x0000761000a58816 */ /* 0x000fe200000000a5 */
[----:B--2---:R-:W-:Y:S03]  /*4740*/  @UP0 UIMAD.WIDE UR10, UR8, 0x4, UR10 ;  /* 0x00000004080a08a5 */ /* 0x004fe6000f8e020a */
[----:B------:R-:W2:Y:S03]  /*4750*/  @!UP0 LDCU UR8, c[0x0][0x880] ;  /* 0x00011000ff0887ac */ /* 0x000ea60008000800 */
[----:B------:R-:W-:Y:S01]  /*4760*/  IMAD.U32 R10, RZ, RZ, UR10 ;  /* 0x0000000aff0a7e24 */ /* 0x000fe2000f8e00ff */
[----:B------:R-:W-:Y:S05]  /*4770*/  MOV R11, UR11 ;  /* 0x0000000b000b7c02 */ /* 0x000fea0008000f00 */
[----:B-----5:R4:W5:Y:S02]  /*4780*/  @P0 LDG.E R81, desc[UR40][R10.64] ;  /* 0x000000280a510981 */ /* 0x020964000c1e1900 */
[----:B--2-4-:R-:W-:Y:S07]  /*4790*/  @!P0 IMAD.U32 R81, RZ, RZ, UR8 ;  /* 0x00000008ff518e24 */ /* 0x014fee000f8e00ff */
.L_x_90:
[----:B-----5:R-:W-:Y:S01]  /*47a0*/  @!P4 FSETP.EQ.AND P5, PT, R81, RZ, PT ;  /* 0x000000ff5100c20b */ /* 0x020fe20003fa2000 */
[----:B------:R-:W-:Y:S01]  /*47b0*/  @!UPT UIADD3 URZ, UPT, UPT, URZ, URZ, URZ ;  /* 0x000000fffffff290 */ /* 0x000fe2000fffe0ff */
[----:B------:R-:W-:Y:S11]  /*47c0*/  @!P4 BRA `(.L_x_91) ;  /* 0x000000000014c947 */ /* 0x000ff60003800000 */
[----:B------:R-:W-:Y:S02]  /*47d0*/  LOP3.LUT P0, RZ, R165, 0xff, RZ, 0xc0, !PT ;  /* 0x000000ffa5ff7812 */ /* 0x000fe4000780c0ff */
[----:B------:R-:W-:Y:S04]  /*47e0*/  PLOP3.LUT P5, PT, PT, PT, UP0, 0x80, 0x8 ;  /* 0x000000000008781c */ /* 0x000fe80003faf008 */
[----:B------:R-:W-:Y:S07]  /*47f0*/  PLOP3.LUT P5, PT, P5, PT, PT, 0x8, 0x80 ;  /* 0x000000000080781c */ /* 0x000fee0002fae170 */
[----:B------:R-:W-:Y:S11]  /*4800*/  @P0 FSETP.EQ.AND P5, PT, R81, RZ, PT ;  /* 0x000000ff5100020b */ /* 0x000ff60003fa2000 */
[----:B------:R-:W-:Y:S02]  /*4810*/  @!UPT UIADD3 URZ, UPT, UPT, URZ, URZ, URZ ;  /* 0x000000fffffff290 */ /* 0x000fe4000fffe0ff */
.L_x_91:
[----:B------:R-:W4:Y:S01]  /*4820*/  SYNCS.PHASECHK.TRANS64.TRYWAIT P4, [UR6+0x48], R26 ;  /* 0x0000481aff0075a7 */ /* 0x000f220008081106 */
[----:B------:R-:W-:Y:S01]  /*4830*/  @P3 SHF.R.U32.HI R27, RZ, 0x10, R21 ;  /* 0x00000010ff1b3819 */ /* 0x000fe20000011615 */
[----:B------:R-:W-:Y:S01]  /*4840*/  VIADD R29, R29, 0x1 ;  /* 0x000000011d1d7836 */ /* 0x000fe20000000000 */
[----:B------:R-:W5:Y:S08]  /*4850*/  LDC.64 R14, c[0x0][0xb10] ;  /* 0x0002c400ff0e7b82 */ /* 0x000f700000000a00 */
[----:B------:R-:W1:Y:S08]  /*4860*/  LDC.64 R10, c[0x0][0xb18] ;  /* 0x0002c600ff0a7b82 */ /* 0x000e700000000a00 */
[----:B--2---:R-:W2:Y:S08]  /*4870*/  @!P1 LDC R0, c[0x0][0xb20] ;  /* 0x0002c800ff009b82 */ /* 0x004eb00000000800 */
[----:B------:R-:W3:Y:S01]  /*4880*/  @!P1 LDC R3, c[0x0][0xb0c] ;  /* 0x0002c300ff039b82 */ /* 0x000ee20000000800 */
[----:B-----5:R-:W-:Y:S05]  /*4890*/  @!P1 IMAD.HI.U32 R14, R13, R14, RZ ;  /* 0x0000000e0d0e9227 */ /* 0x020fea00078e00ff */
[----:B------:R-:W-:Y:S01]  /*48a0*/  @!P1 SHF.R.U32.HI R14, RZ, R15, R14 ;  /* 0x0000000fff0e9219 */ /* 0x000fe2000001160e */
[----:B-1----:R-:W-:Y:S01]  /*48b0*/  @!P1 IMAD.HI.U32 R11, R8, R11, RZ ;  /* 0x0000000b080b9227 */ /* 0x002fe200078e00ff */
[----:B------:R-:W-:Y:S04]  /*48c0*/  @!P1 ISETP.NE.AND P0, PT, R10, 0x1, PT ;  /* 0x000000010a00980c */ /* 0x000fe80003f05270 */
[----:B--2---:R-:W-:Y:S02]  /*48d0*/  @!P1 SHF.R.U32.HI R9, RZ, R0, R11 ;  /* 0x00000000ff099219 */ /* 0x004fe4000001160b */
[----:B---3--:R-:W-:Y:S02]  /*48e0*/  @!P1 ISETP.NE.AND P2, PT, R3, 0x1, PT ;  /* 0x000000010300980c */ /* 0x008fe40003f45270 */
[----:B------:R-:W-:Y:S02]  /*48f0*/  @!P1 SEL R9, R8, R9, !P0 ;  /* 0x0000000908099207 */ /* 0x000fe40004000000 */
[----:B------:R-:W-:Y:S02]  /*4900*/  ELECT P0, URZ, PT ;  /* 0x0000000000ff782f */ /* 0x000fe40003800000 */
[----:B------:R-:W-:Y:S05]  /*4910*/  @!P1 SEL R14, R13, R14, !P2 ;  /* 0x0000000e0d0e9207 */ /* 0x000fea0005000000 */
[----:B------:R-:W-:Y:S02]  /*4920*/  @!P1 IMAD.IADD R0, R9, 0x1, -R14 ;  /* 0x0000000109009824 */ /* 0x000fe400078e0a0e */
[----:B------:R-:W-:Y:S02]  /*4930*/  @!P1 IMAD.IADD R9, R14, 0x1, -R9 ;  /* 0x000000010e099824 */ /* 0x000fe400078e0a09 */
[----:B------:R-:W-:Y:S02]  /*4940*/  @!P1 IMAD R13, R0, R3, R13 ;  /* 0x00000003000d9224 */ /* 0x000fe400078e020d */
[----:B------:R-:W-:Y:S01]  /*4950*/  @!P1 IMAD R8, R9, R10, R8 ;  /* 0x0000000a09089224 */ /* 0x000fe200078e0208 */
[----:B----4-:R-:W-:Y:S06]  /*4960*/  @!P4 BRA `(.L_x_92) ;  /* 0x0000002c00f8c947 */ /* 0x010fec0003800000 */
.L_x_146:
[----:B------:R-:W-:Y:S01]  /*4970*/  PLOP3.LUT P5, PT, P5, P0, PT, 0xf2, 0x2f ;  /* 0x00000000002f781c */ /* 0x000fe20002fa1e72 */
[----:B------:R-:W-:Y:S01]  /*4980*/  UMOV UR14, 0x0 ;  /* 0x00000000000e7882 */ /* 0x000fe20000000000 */
[----:B------:R-:W-:Y:S01]  /*4990*/  LOP3.LUT R30, R30, 0x1, RZ, 0x3c, !PT ;  /* 0x000000011e1e7812 */ /* 0x000fe200078e3cff */
[----:B------:R-:W-:Y:S01]  /*49a0*/  UMOV UR15, 0x10000000 ;  /* 0x10000000000f7882 */ /* 0x000fe20000000000 */
[----:B------:R-:W-:Y:S01]  /*49b0*/  UMOV UR12, UR36 ;  /* 0x00000024000c7c82 */ /* 0x000fe20008000000 */
[----:B------:R-:W-:Y:S08]  /*49c0*/  @P3 R2UR UR36, R27 ;  /* 0x000000001b2432ca */ /* 0x000ff000000e0000 */
[----:B-1----:R-:W-:Y:S01]  /*49d0*/  @!P5 IADD3 R3, P0, PT, R32, 0x580, RZ ;  /* 0x000005802003d810 */ /* 0x002fe20007f1e0ff */
[----:B------:R-:W-:Y:S01]  /*49e0*/  @!P5 IMAD.SHL.U32 R164, R164, 0x40, RZ ;  /* 0x00000040a4a4d824 */ /* 0x000fe200078e00ff */
[----:B------:R-:W-:Y:S01]  /*49f0*/  VOTEU.ALL UP1, P5 ;  /* 0x0000000000ff7886 */ /* 0x000fe20002820000 */
[----:B------:R-:W-:Y:S01]  /*4a00*/  @!P5 IMAD.SHL.U32 R155, R155, 0x80, RZ ;  /* 0x000000809b9bd824 */ /* 0x000fe200078e00ff */
[----:B------:R-:W-:Y:S01]  /*4a10*/  @!P5 R2UR UR9, R3 ;  /* 0x000000000309d2ca */ /* 0x000fe200000e0000 */
[----:B------:R-:W-:Y:S01]  /*4a20*/  @!P5 IMAD.X R0, RZ, RZ, R33, P0 ;  /* 0x000000ffff00d224 */ /* 0x000fe200000e0621 */
[----:B------:R-:W-:Y:S01]  /*4a30*/  @!P5 R2UR UR10, R164 ;  /* 0x00000000a40ad2ca */ /* 0x000fe200000e0000 */
[----:B------:R-:W-:Y:S01]  /*4a40*/  IMAD.IADD R164, R8, 0x1, R143 ;  /* 0x0000000108a47824 */ /* 0x000fe200078e028f */
[----:B------:R-:W-:Y:S01]  /*4a50*/  @!P5 R2UR UR11, R155 ;  /* 0x000000009b0bd2ca */ /* 0x000fe200000e0000 */
[----:B------:R-:W-:Y:S01]  /*4a60*/  IMAD.IADD R155, R13, 0x1, R154 ;  /* 0x000000010d9b7824 */ /* 0x000fe200078e029a */
[----:B------:R-:W-:Y:S02]  /*4a70*/  @!P5 R2UR UR8, R0 ;  /* 0x000000000008d2ca */ /* 0x000fe400000e0000 */
[C---:B------:R-:W-:Y:S04]  /*4a80*/  ISETP.NE.AND P0, PT, R29.reuse, 0x2, PT ;  /* 0x000000021d00780c */ /* 0x040fe80003f05270 */
[----:B------:R-:W-:Y:S01]  /*4a90*/  SEL R3, RZ, 0x1, P0 ;  /* 0x00000001ff037807 */ /* 0x000fe20000000000 */
[----:B------:R-:W-:Y:S01]  /*4aa0*/  IMAD.U32 R10, RZ, RZ, UR9 ;  /* 0x00000009ff0a7e24 */ /* 0x000fe2000f8e00ff */
[----:B------:R-:W-:Y:S01]  /*4ab0*/  @!UP1 UIADD3 UR9, UPT, UPT, UR6, 0x40, URZ ;  /* 0x0000004006099890 */ /* 0x000fe2000fffe0ff */
[----:B------:R-:W-:Y:S02]  /*4ac0*/  SEL R29, R29, RZ, P0 ;  /* 0x000000ff1d1d7207 */ /* 0x000fe40000000000 */
[----:B------:R-:W-:Y:S02]  /*4ad0*/  LOP3.LUT R28, R28, R3, RZ, 0x3c, !PT ;  /* 0x000000031c1c7212 */ /* 0x000fe400078e3cff */
[----:B------:R-:W-:Y:S01]  /*4ae0*/  IMAD.U32 R11, RZ, RZ, UR8 ;  /* 0x00000008ff0b7e24 */ /* 0x000fe2000f8e00ff */
[----:B------:R-:W-:Y:S01]  /*4af0*/  @!P5 R2UR UR16, R10 ;  /* 0x000000000a10d2ca */ /* 0x000fe200000e0000 */
[----:B------:R-:W-:Y:S01]  /*4b00*/  @!UP1 UIADD3 UR8, UPT, UPT, UR6, 0x200, URZ ;  /* 0x0000020006089890 */ /* 0x000fe2000fffe0ff */
[----:B------:R-:W-:Y:S02]  /*4b10*/  VOTEU.ALL UP1, P5 ;  /* 0x0000000000ff7886 */ /* 0x000fe40002820000 */
[----:B------:R-:W-:Y:S11]  /*4b20*/  @!P5 R2UR UR17, R11 ;  /* 0x000000000b11d2ca */ /* 0x000ff600000e0000 */
[----:B------:R-:W-:Y:S02]  /*4b30*/  @!UPT UIADD3 URZ, UPT, UPT, URZ, URZ, URZ ;  /* 0x000000fffffff290 */ /* 0x000fe4000fffe0ff */
[----:B------:R2:W-:Y:S01]  /*4b40*/  @!UP1 UTMALDG.3D [UR8], [UR16], desc[UR14] ;  /* 0x00000e08100095b4 */ /* 0x0005e20008011000 */
[----:B------:R2:W-:Y:S01]  /*4b50*/  @!P5 SYNCS.ARRIVE.TRANS64.RED.A0TR RZ, [UR6+0x40], R25 ;  /* 0x00004019ffffd9a7 */ /* 0x0005e20008300406 */
[----:B------:R-:W-:Y:S01]  /*4b60*/  UPLOP3.LUT UP1, UPT, UPT, UPT, UPT, 0x80, 0x8 ;  /* 0x000000000008789c */ /* 0x000fe20003f2f070 */
[----:B------:R-:W-:Y:S01]  /*4b70*/  SYNCS.ARRIVE.TRANS64.RED.A1T0 RZ, [UR37], RZ ;  /* 0x000000ffffff79a7 */ /* 0x000fe20008100425 */
[----:B------:R-:W-:Y:S09]  /*4b80*/  @P3 BRA `(.L_x_93) ;  /* 0xfffffff400b43947 */ /* 0x000ff2000383ffff */
[----:B------:R-:W-:Y:S07]  /*4b90*/  MOV R0, UR6 ;  /* 0x0000000600007c02 */ /* 0x000fee0008000f00 */
.L_x_94:
[----:B-1----:R-:W-:-:S04]  /*4ba0*/  SHF.L.U32 R3, R30, 0x1f, RZ ;  /* 0x0000001f1e037819 */ /* 0x002fc800000006ff */
[----:B------:R1:W3:Y:S03]  /*4bb0*/  SYNCS.PHASECHK.TRANS64.TRYWAIT P0, [R0+URZ+0x48], R3 ;  /* 0x00004803000075a7 */ /* 0x0002e600080011ff */
[----:B---3--:R-:W-:Y:S05]  /*4bc0*/  @!P0 NANOSLEEP.SYNCS 0x989680 ;  /* 0x009896800000895d */ /* 0x008fea0003900000 */
[----:B------:R-:W3:Y:S02]  /*4bd0*/  @!P0 SYNCS.PHASECHK.TRANS64 P0, [R0+URZ+0x48], R3 ;  /* 0x00004803000085a7 */ /* 0x000ee400080010ff */
[----:B--23--:R-:W-:Y:S05]  /*4be0*/  @P0 EXIT ;  /* 0x000000000000094d */ /* 0x00cfea0003800000 */
[----:B------:R-:W-:Y:S05]  /*4bf0*/  BRA `(.L_x_94) ;  /* 0xfffffffc00e87947 */ /* 0x000fea000383ffff */
.L_x_85:
[----:B------:R-:W-:-:S06]  /*4c00*/  UISETP.GE.AND UP1, UPT, UR10, 0x4, UPT ;  /* 0x000000040a00788c */ /* 0x000fcc000bf26270 */
[----:B------:R-:W-:-:S13]  /*4c10*/  PLOP3.LUT P0, PT, PT, PT, UP1, 0x80, 0x8 ;  /* 0x000000000008781c */ /* 0x000fda0003f0f018 */
[----:B------:R-:W-:Y:S05]  /*4c20*/  @!P0 EXIT ;  /* 0x000000000000894d */ /* 0x000fea0003800000 */
[----:B------:R-:W-:Y:S01]  /*4c30*/  BAR.SYNC.DEFER_BLOCKING 0x6, 0xa0 ;  /* 0x0182800000007b1d */ /* 0x000fe20000010000 */
[C---:B------:R-:W-:Y:S02]  /*4c40*/  IMAD.SHL.U32 R3, R166.reuse, 0x40, RZ ;  /* 0x00000040a6037824 */ /* 0x040fe400078e00ff */
[----:B------:R-:W-:Y:S02]  /*4c50*/  HFMA2 R76, -RZ, RZ, 0, 0 ;  /* 0x00000000ff4c7431 */ /* 0x000fe400000001ff */
[C---:B------:R-:W-:Y:S01]  /*4c60*/  IMAD.SHL.U32 R168, R166.reuse, 0x8, RZ ;  /* 0x00000008a6a87824 */ /* 0x040fe200078e00ff */
[----:B------:R-:W-:Y:S01]  /*4c70*/  CS2R R174, SRZ ;  /* 0x0000000000ae7805 */ /* 0x000fe2000001ff00 */
[----:B------:R-:W-:Y:S01]  /*4c80*/  IMAD.U32 R79, R166, 0x10000, RZ ;  /* 0x00010000a64f7824 */ /* 0x000fe200078e00ff */
[----:B------:R-:W-:Y:S01]  /*4c90*/  UMOV UR43, 0x400 ;  /* 0x00000400002b7882 */ /* 0x000fe20000000000 */
[----:B------:R-:W-:Y:S01]  /*4ca0*/  LOP3.LUT R5, R3, 0x180, RZ, 0xc0, !PT ;  /* 0x0000018003057812 */ /* 0x000fe200078ec0ff */
[----:B------:R-:W-:Y:S01]  /*4cb0*/  ULEA UR43, UR37, UR43, 0x18 ;  /* 0x0000002b252b7291 */ /* 0x000fe2000f8ec0ff */
[----:B------:R-:W1:Y:S01]  /*4cc0*/  LDC R167, c[0x0][0x370] ;  /* 0x0000dc00ffa77b82 */ /* 0x000e620000000800 */
[----:B------:R-:W-:Y:S01]  /*4cd0*/  LOP3.LUT R79, R79, 0x600000, RZ, 0xc0, !PT ;  /* 0x006000004f4f7812 */ /* 0x000fe200078ec0ff */
[----:B------:R-:W-:Y:S01]  /*4ce0*/  IMAD.MOV.U32 R182, RZ, RZ, RZ ;  /* 0x000000ffffb67224 */ /* 0x000fe200078e00ff */
[----:B------:R-:W-:Y:S01]  /*4cf0*/  LOP3.LUT R168, R5, 0x30, R168, 0xf8, !PT ;  /* 0x0000003005a87812 */ /* 0x000fe200078ef8a8 */
[----:B------:R-:W-:Y:S01]  /*4d00*/  UIADD3 UR4, UPT, UPT, UR43, 0x2200, URZ ;  /* 0x000022002b047890 */ /* 0x000fe2000fffe0ff */
[----:B------:R-:W-:Y:S01]  /*4d10*/  IMAD.MOV.U32 R173, RZ, RZ, RZ ;  /* 0x000000ffffad7224 */ /* 0x000fe200078e00ff */
[----:B------:R-:W2:Y:S01]  /*4d20*/  LDCU.64 UR46, c[0x0][0x348] ;  /* 0x00006900ff2e77ac */ /* 0x000ea20008000a00 */
[----:B------:R-:W-:Y:S01]  /*4d30*/  LOP3.LUT R168, R168, 0x1e40, R3, 0xf8, !PT ;  /* 0x00001e40a8a87812 */ /* 0x000fe200078ef803 */
[----:B------:R-:W3:Y:S01]  /*4d40*/  LDC R74, c[0x0][0xb0c] ;  /* 0x0002c300ff4a7b82 */ /* 0x000ee20000000800 */
[----:B------:R-:W-:Y:S01]  /*4d50*/  IMAD.SHL.U32 R3, R166, 0x10, RZ ;  /* 0x00000010a6037824 */ /* 0x000fe200078e00ff */
[----:B------:R-:W-:Y:S01]  /*4d60*/  MOV R179, UR4 ;  /* 0x0000000400b37c02 */ /* 0x000fe20008000f00 */
[----:B------:R-:W4:Y:S03]  /*4d70*/  LDCU.64 UR38, c[0x0][0x888] ;  /* 0x00011100ff2677ac */ /* 0x000f260008000a00 */
[C---:B------:R-:W-:Y:S01]  /*4d80*/  LOP3.LUT R5, R3.reuse, 0x20, RZ, 0xc0, !PT ;  /* 0x0000002003057812 */ /* 0x040fe200078ec0ff */
[----:B------:R-:W2:Y:S01]  /*4d90*/  LDS R0, [UR43+0x110] ;  /* 0x0001102bff007984 */ /* 0x000ea20008000800 */
[----:B------:R-:W1:Y:S01]  /*4da0*/  LDC R170, c[0x0][0xb20] ;  /* 0x0002c800ffaa7b82 */ /* 0x000e620000000800 */
[----:B------:R-:W-:Y:S01]  /*4db0*/  LOP3.LUT R3, R3, 0x40, RZ, 0xc0, !PT ;  /* 0x0000004003037812 */ /* 0x000fe200078ec0ff */
[----:B------:R-:W-:-:S06]  /*4dc0*/  UIADD3 UR42, UPT, UPT, UR43, 0x200, URZ ;  /* 0x000002002b2a7890 */ /* 0x000fcc000fffe0ff */
[----:B------:R-:W1:Y:S08]  /*4dd0*/  LDC R73, c[0x0][0xb30] ;  /* 0x0002cc00ff497b82 */ /* 0x000e700000000800 */
[----:B------:R-:W1:Y:S08]  /*4de0*/  LDC.64 R152, c[0x0][0xb10] ;  /* 0x0002c400ff987b82 */ /* 0x000e700000000a00 */
[----:B------:R-:W1:Y:S08]  /*4df0*/  LDC.64 R70, c[0x0][0xb18] ;  /* 0x0002c600ff467b82 */ /* 0x000e700000000a00 */
[----:B------:R-:W1:Y:S01]  /*4e00*/  LDC.64 R148, c[0x0][0x888] ;  /* 0x00022200ff947b82 */ /* 0x000e620000000a00 */
[----:B--2---:R-:W-:-:S07]  /*4e10*/  IMAD.IADD R79, R0, 0x1, R79 ;  /* 0x00000001004f7824 */ /* 0x004fce00078e024f */
[----:B------:R-:W2:Y:S01]  /*4e20*/  LDC.64 R68, c[0x0][0xb28] ;  /* 0x0002ca00ff447b82 */ /* 0x000ea20000000a00 */
[----:B------:R-:W-:-:S05]  /*4e30*/  VIADD R0, R168, UR43 ;  /* 0x0000002ba8007c36 */ /* 0x000fca0008000000 */
[--C-:B------:R-:W-:Y:S02]  /*4e40*/  IADD3 R178, PT, PT, -R5, 0x200, R0.reuse ;  /* 0x0000020005b27810 */ /* 0x100fe40007ffe100 */
[----:B------:R-:W1:Y:S01]  /*4e50*/  LDC.64 R150, c[0x0][0x890] ;  /* 0x00022400ff967b82 */ /* 0x000e620000000a00 */
[----:B------:R-:W-:Y:S02]  /*4e60*/  IADD3 R177, PT, PT, -R3, 0x200, R0 ;  /* 0x0000020003b17810 */ /* 0x000fe40007ffe100 */
[----:B------:R-:W-:-:S05]  /*4e70*/  IMAD.IADD R176, R178, 0x1, -R3 ;  /* 0x00000001b2b07824 */ /* 0x000fca00078e0a03 */
[----:B------:R-:W1:Y:S08]  /*4e80*/  LDC.64 R146, c[0x0][0x8b0] ;  /* 0x00022c00ff927b82 */ /* 0x000e700000000a00 */
[----:B------:R-:W1:Y:S08]  /*4e90*/  LDC.64 R144, c[0x0][0x8a8] ;  /* 0x00022a00ff907b82 */ /* 0x000e700000000a00 */
[----:B---34-:R-:W1:Y:S02]  /*4ea0*/  LDC R172, c[0x0][0x374] ;  /* 0x0000dd00ffac7b82 */ /* 0x018e640000000800 */
.L_x_112:
[----:B------:R-:W-:Y:S02]  /*4eb0*/  LEA R0, R182, UR43, 0x3 ;  /* 0x0000002bb6007c11 */ /* 0x000fe4000f8e18ff */
[----:B------:R-:W-:Y:S02]  /*4ec0*/  SHF.L.U32 R3, R174, 0x1f, RZ ;  /* 0x0000001fae037819 */ /* 0x000fe400000006ff */
[----:B------:R-:W-:Y:S02]  /*4ed0*/  LEA R16, R182, UR43, 0x4 ;  /* 0x0000002bb6107c11 */ /* 0x000fe4000f8e20ff */
[----:B------:R-:W3:Y:S02]  /*4ee0*/  SYNCS.PHASECHK.TRANS64.TRYWAIT P0, [R0+URZ+0x60], R3 ;  /* 0x00006003000075a7 */ /* 0x000ee400080011ff */
[----:B-123--:R-:W-:Y:S05]  /*4ef0*/  @!P0 BRA `(.L_x_95) ;  /* 0x0000002800ac8947 */ /* 0x00efea0003800000 */
.L_x_147:
[----:B------:R-:W4:Y:S01]  /*4f00*/  LDC.64 R12, c[0x0][0xb10] ;  /* 0x0002c400ff0c7b82 */ /* 0x000f220000000a00 */
[----:B------:R-:W2:Y:S01]  /*4f10*/  LDS.128 R16, [R16+0xf0] ;  /* 0x0000f00010107984 */ /* 0x000ea20000000c00 */
[----:B-1----:R-:W-:Y:S01]  /*4f20*/  ISETP.NE.AND P1, PT, R73, 0x1, PT ;  /* 0x000000014900780c */ /* 0x002fe20003f25270 */
[----:B---3--:R-:W-:Y:S01]  /*4f30*/  VIADD R0, R0, 0x70 ;  /* 0x0000007000007836 */ /* 0x008fe20000000000 */
[----:B------:R-:W-:Y:S04]  /*4f40*/  ISETP.GE.AND P0, PT, R72, 0x1, PT ;  /* 0x000000014800780c */ /* 0x000fe80003f06270 */
[----:B------:R-:W1:Y:S01]  /*4f50*/  LDC.64 R10, c[0x0][0xb18] ;  /* 0x0002c600ff0a7b82 */ /* 0x000e620000000a00 */
[----:B------:R-:W-:Y:S01]  /*4f60*/  PRMT R0, RZ, 0x654, R0 ;  /* 0x00000654ff007816 */ /* 0x000fe20000000000 */
[----:B------:R-:W-:Y:S01]  /*4f70*/  @!PT LDS RZ, [RZ] ;  /* 0x00000000fffff984 */ /* 0x000fe20000000800 */
[----:B------:R-:W-:Y:S01]  /*4f80*/  @!PT LDS RZ, [RZ] ;  /* 0x00000000fffff984 */ /* 0x000fe20000000800 */
[----:B------:R-:W-:Y:S01]  /*4f90*/  @!PT LDS RZ, [RZ] ;  /* 0x00000000fffff984 */ /* 0x000fe20000000800 */
[----:B------:R-:W-:Y:S01]  /*4fa0*/  @!PT LDS RZ, [RZ] ;  /* 0x00000000fffff984 */ /* 0x000fe20000000800 */
[----:B------:R3:W-:Y:S06]  /*4fb0*/  MEMBAR.ALL.CTA ;  /* 0x0000000000007992 */ /* 0x0007ec0000008000 */
[----:B---3--:R-:W3:Y:S01]  /*4fc0*/  FENCE.VIEW.ASYNC.S ;  /* 0x00000000000073c6 */ /* 0x008ee20000000000 */
[----:B------:R-:W1:Y:S08]  /*4fd0*/  @!P1 LDC R14, c[0x0][0xb20] ;  /* 0x0002c800ff0e9b82 */ /* 0x000e700000000800 */
[----:B------:R-:W1:Y:S01]  /*4fe0*/  @!P1 LDC R9, c[0x0][0xb0c] ;  /* 0x0002c300ff099b82 */ /* 0x000e620000000800 */
[----:B---3--:R3:W-:Y:S01]  /*4ff0*/  SYNCS.ARRIVE.TRANS64.RED.A1T0 RZ, [R0+URZ], RZ ;  /* 0x000000ff00ff79a7 */ /* 0x0087e200081004ff */
[----:B--2---:R-:W-:Y:S04]  /*5000*/  LOP3.LUT P4, RZ, R18, 0x1, RZ, 0xc0, !PT ;  /* 0x0000000112ff7812 */ /* 0x004fe8000788c0ff */
[----:B------:R-:W-:Y:S09]  /*5010*/  P2R R180, PR, RZ, 0x10 ;  /* 0x00000010ffb47803 */ /* 0x000ff20000000000 */
[----:B------:R-:W-:Y:S02]  /*5020*/  @P4 MOV R77, R16 ;  /* 0x00000010004d4202 */ /* 0x000fe40000000f00 */
[----:B------:R-:W-:Y:S01]  /*5030*/  @P4 LOP3.LUT R75, R17, 0xffff, RZ, 0xc0, !PT ;  /* 0x0000ffff114b4812 */ /* 0x000fe200078ec0ff */
[----:B---34-:R-:W-:Y:S06]  /*5040*/  @!P0 BRA `(.L_x_96) ;  /* 0x0000000000a48947 */ /* 0x018fec0003800000 */
[----:B------:R-:W-:Y:S01]  /*5050*/  IMAD.HI.U32 R21, R172, R71, RZ ;  /* 0x00000047ac157227 */ /* 0x000fe200078e00ff */
[----:B------:R-:W-:Y:S02]  /*5060*/  ISETP.NE.AND P0, PT, R70, 0x1, PT ;  /* 0x000000014600780c */ /* 0x000fe40003f05270 */
[----:B------:R-:W-:Y:S01]  /*5070*/  ISETP.NE.AND P2, PT, R72, 0x1, PT ;  /* 0x000000014800780c */ /* 0x000fe20003f45270 */
[----:B------:R-:W-:Y:S01]  /*5080*/  IMAD.HI.U32 R20, R167, R152, RZ ;  /* 0x00000098a7147227 */ /* 0x000fe200078e00ff */
[----:B------:R-:W-:Y:S02]  /*5090*/  SHF.R.U32.HI R21, RZ, R170, R21 ;  /* 0x000000aaff157219 */ /* 0x000fe40000011615 */
[----:B------:R-:W-:Y:S01]  /*50a0*/  ISETP.NE.AND P3, PT, R74, 0x1, PT ;  /* 0x000000014a00780c */ /* 0x000fe20003f65270 */
[----:B------:R-:W-:Y:S01]  /*50b0*/  IMAD.HI.U32 R24, R77, R152, RZ ;  /* 0x000000984d187227 */ /* 0x000fe200078e00ff */
[----:B------:R-:W-:Y:S02]  /*50c0*/  SHF.R.U32.HI R20, RZ, R153, R20 ;  /* 0x00000099ff147219 */ /* 0x000fe40000011614 */
[----:B------:R-:W-:Y:S01]  /*50d0*/  SEL R3, R172, R21, !P0 ;  /* 0x00000015ac037207 */ /* 0x000fe20004000000 */
[----:B------:R-:W-:Y:S01]  /*50e0*/  IMAD.HI.U32 R21, R75, R71, RZ ;  /* 0x000000474b157227 */ /* 0x000fe200078e00ff */
[----:B------:R-:W-:Y:S02]  /*50f0*/  SEL R7, R167, R20, !P3 ;  /* 0x00000014a7077207 */ /* 0x000fe40005800000 */
[----:B------:R-:W-:Y:S01]  /*5100*/  SHF.R.U32.HI R24, RZ, R153, R24 ;  /* 0x00000099ff187219 */ /* 0x000fe20000011618 */
[-C--:B------:R-:W-:Y:S04]  /*5110*/  IMAD.HI.U32 R20, R3, R68.reuse, RZ ;  /* 0x0000004403147227 */ /* 0x080fe800078e00ff */
[----:B------:R-:W-:Y:S01]  /*5120*/  IMAD.HI.U32 R22, R7, R68, RZ ;  /* 0x0000004407167227 */ /* 0x000fe200078e00ff */
[-C--:B------:R-:W-:Y:S02]  /*5130*/  @P2 SHF.R.U32.HI R3, RZ, R69.reuse, R20 ;  /* 0x00000045ff032219 */ /* 0x080fe40000011614 */
[----:B------:R-:W-:Y:S02]  /*5140*/  SHF.R.U32.HI R20, RZ, R170, R21 ;  /* 0x000000aaff147219 */ /* 0x000fe40000011615 */
[----:B------:R-:W-:Y:S01]  /*5150*/  @P2 SHF.R.U32.HI R7, RZ, R69, R22 ;  /* 0x00000045ff072219 */ /* 0x000fe20000011616 */
[C---:B------:R-:W-:Y:S01]  /*5160*/  IMAD R2, R72.reuse, R3, RZ ;  /* 0x0000000348027224 */ /* 0x040fe200078e02ff */
[----:B------:R-:W-:Y:S02]  /*5170*/  SEL R5, R75, R20, !P0 ;  /* 0x000000144b057207 */ /* 0x000fe40004000000 */
[----:B------:R-:W-:Y:S01]  /*5180*/  SEL R3, R77, R24, !P3 ;  /* 0x000000184d037207 */ /* 0x000fe20005800000 */
[----:B------:R-:W-:Y:S01]  /*5190*/  IMAD R4, R72, R7, RZ ;  /* 0x0000000748047224 */ /* 0x000fe200078e02ff */
[C---:B------:R-:W-:Y:S01]  /*51a0*/  ISETP.GE.AND P0, PT, R5.reuse, R2, PT ;  /* 0x000000020500720c */ /* 0x040fe20003f06270 */
[----:B------:R-:W-:Y:S03]  /*51b0*/  IMAD.HI.U32 R6, R5, R68, RZ ;  /* 0x0000004405067227 */ /* 0x000fe600078e00ff */
[----:B------:R-:W-:Y:S01]  /*51c0*/  ISETP.GE.OR P0, PT, R3, R4, P0 ;  /* 0x000000040300720c */ /* 0x000fe20000706670 */
[----:B------:R-:W-:Y:S01]  /*51d0*/  IMAD.MOV R4, RZ, RZ, -R3 ;  /* 0x000000ffff047224 */ /* 0x000fe200078e0a03 */
[-C--:B------:R-:W-:Y:S03]  /*51e0*/  SHF.R.U32.HI R6, RZ, R69.reuse, R6 ;  /* 0x00000045ff067219 */ /* 0x080fe60000011606 */
[----:B------:R-:W-:Y:S01]  /*51f0*/  IMAD R77, R74, R4, R77 ;  /* 0x000000044a4d7224 */ /* 0x000fe200078e024d */
[----:B------:R-:W-:Y:S05]  /*5200*/  SEL R15, R5, R6, !P2 ;  /* 0x00000006050f7207 */ /* 0x000fea0005000000 */
[----:B------:R-:W-:Y:S02]  /*5210*/  IMAD.MOV R6, RZ, RZ, -R15 ;  /* 0x000000ffff067224 */ /* 0x000fe400078e0a0f */
[C---:B------:R-:W-:Y:S04]  /*5220*/  @!P0 IMAD.HI.U32 R2, R3.reuse, R68, RZ ;  /* 0x0000004403028227 */ /* 0x040fe800078e00ff */
[----:B------:R-:W-:Y:S01]  /*5230*/  IMAD R6, R72, R6, R5 ;  /* 0x0000000648067224 */ /* 0x000fe200078e0205 */
[----:B------:R-:W-:Y:S04]  /*5240*/  @!P0 SHF.R.U32.HI R2, RZ, R69, R2 ;  /* 0x00000045ff028219 */ /* 0x000fe80000011602 */
[----:B------:R-:W-:Y:S02]  /*5250*/  @!P0 SEL R0, R3, R2, !P2 ;  /* 0x0000000203008207 */ /* 0x000fe40005000000 */
[----:B------:R-:W-:Y:S02]  /*5260*/  IADD3 R2, PT, PT, -R5, RZ, RZ ;  /* 0x000000ff05027210 */ /* 0x000fe40007ffe1ff */
[----:B------:R-:W-:Y:S01]  /*5270*/  @!P0 IADD3 R8, PT, PT, R15, -R0, RZ ;  /* 0x800000000f088210 */ /* 0x000fe20007ffe0ff */
[----:B------:R-:W-:Y:S02]  /*5280*/  @!P0 IMAD R0, R7, R6, R0 ;  /* 0x0000000607008224 */ /* 0x000fe400078e0200 */
[----:B------:R-:W-:Y:S02]  /*5290*/  IMAD R75, R70, R2, R75 ;  /* 0x00000002464b7224 */ /* 0x000fe400078e024b */
[----:B------:R-:W-:Y:S02]  /*52a0*/  @!P0 IMAD R5, R8, R72, R3 ;  /* 0x0000004808058224 */ /* 0x000fe400078e0203 */
[----:B------:R-:W-:Y:S04]  /*52b0*/  @!P0 IMAD.MOV.U32 R3, RZ, RZ, R0 ;  /* 0x000000ffff038224 */ /* 0x000fe800078e0000 */
[----:B------:R-:W-:Y:S02]  /*52c0*/  IMAD R77, R3, R74, R77 ;  /* 0x0000004a034d7224 */ /* 0x000fe400078e024d */
[----:B------:R-:W-:Y:S07]  /*52d0*/  IMAD R75, R5, R70, R75 ;  /* 0x00000046054b7224 */ /* 0x000fee00078e024b */
.L_x_96:
[----:B------:R-:W-:Y:S01]  /*52e0*/  @!P1 IMAD.HI.U32 R0, R77, R12, RZ ;  /* 0x0000000c4d009227 */ /* 0x000fe200078e00ff */
[----:B-1----:R-:W-:Y:S01]  /*52f0*/  @!P1 ISETP.NE.AND P0, PT, R10, 0x1, PT ;  /* 0x000000010a00980c */ /* 0x002fe20003f05270 */
[----:B------:R-:W-:Y:S01]  /*5300*/  ULOP3.LUT UP0, URZ, UR42, 0x1b0, URZ, 0xc0, !UPT ;  /* 0x000001b02aff7892 */ /* 0x000fe2000f80c0ff */
[----:B------:R-:W-:Y:S01]  /*5310*/  @!P1 ISETP.NE.AND P2, PT, R9, 0x1, PT ;  /* 0x000000010900980c */ /* 0x000fe20003f45270 */
[----:B------:R-:W-:Y:S01]  /*5320*/  @!P1 IMAD.HI.U32 R3, R75, R11, RZ ;  /* 0x0000000b4b039227 */ /* 0x000fe200078e00ff */
[----:B------:R-:W-:Y:S02]  /*5330*/  @!P1 SHF.R.U32.HI R0, RZ, R13, R0 ;  /* 0x0000000dff009219 */ /* 0x000fe40000011600 */
[----:B------:R-:W-:Y:S01]  /*5340*/  @P4 SHF.R.U32.HI R171, RZ, 0x10, R17 ;  /* 0x00000010ffab4819 */ /* 0x000fe20000011611 */
[----:B------:R-:W-:Y:S01]  /*5350*/  VIADD R182, R182, 0x1 ;  /* 0x00000001b6b67836 */ /* 0x000fe20000000000 */
[----:B------:R-:W-:Y:S02]  /*5360*/  @!P1 SHF.R.U32.HI R2, RZ, R14, R3 ;  /* 0x0000000eff029219 */ /* 0x000fe40000011603 */
[----:B------:R-:W-:Y:S02]  /*5370*/  @!P1 SEL R3, R77, R0, !P2 ;  /* 0x000000004d039207 */ /* 0x000fe40005000000 */
[----:B------:R-:W-:Y:S05]  /*5380*/  @!P1 SEL R2, R75, R2, !P0 ;  /* 0x000000024b029207 */ /* 0x000fea0004000000 */
[----:B------:R-:W-:Y:S02]  /*5390*/  @!P1 IMAD.IADD R0, R2, 0x1, -R3 ;  /* 0x0000000102009824 */ /* 0x000fe400078e0a03 */
[----:B------:R-:W-:Y:S02]  /*53a0*/  @!P1 IMAD.IADD R2, R3, 0x1, -R2 ;  /* 0x0000000103029824 */ /* 0x000fe400078e0a02 */
[----:B------:R-:W-:Y:S02]  /*53b0*/  @!P1 IMAD R77, R0, R9, R77 ;  /* 0x00000009004d9224 */ /* 0x000fe400078e024d */
[----:B------:R-:W-:Y:S01]  /*53c0*/  @!P1 IMAD R75, R2, R10, R75 ;  /* 0x0000000a024b9224 */ /* 0x000fe200078e024b */
[----:B------:R-:W-:Y:S06]  /*53d0*/  BRA.U !UP0, `(.L_x_97) ;  /* 0x0000000108407547 */ /* 0x000fec000b800000 */
[----:B------:R-:W1:Y:S01]  /*53e0*/  LDCU.64 UR8, c[0x4][0x80] ;  /* 0x01001000ff0877ac */ /* 0x000e620008000a00 */
[----:B------:R-:W-:Y:S01]  /*53f0*/  MOV R3, 0x0 ;  /* 0x0000000000037802 */ /* 0x000fe20000000f00 */
[----:B------:R-:W-:Y:S02]  /*5400*/  HFMA2 R12, -RZ, RZ, 0, 5.9604644775390625e-08 ;  /* 0x00000001ff0c7431 */ /* 0x000fe400000001ff */
[----:B------:R-:W-:Y:S02]  /*5410*/  IMAD.MOV.U32 R8, RZ, RZ, 0x70 ;  /* 0x00000070ff087424 */ /* 0x000fe400078e00ff */
[----:B------:R-:W-:Y:S01]  /*5420*/  IMAD.MOV.U32 R13, RZ, RZ, RZ ;  /* 0x000000ffff0d7224 */ /* 0x000fe200078e00ff */
[----:B------:R-:W2:Y:S01]  /*5430*/  LDCU.64 UR6, c[0x4][0x88] ;  /* 0x01001100ff0677ac */ /* 0x000ea20008000a00 */
[----:B------:R-:W3:Y:S01]  /*5440*/  LDC.64 R2, c[0x4][R3] ;  /* 0x0100000003027b82 */ /* 0x000ee20000000a00 */
[----:B------:R-:W4:Y:S01]  /*5450*/  LDCU.64 UR4, c[0x4][0x8] ;  /* 0x01000100ff0477ac */ /* 0x000f220008000a00 */
[----:B-1----:R-:W-:Y:S01]  /*5460*/  MOV R5, UR9 ;  /* 0x0000000900057c02 */ /* 0x002fe20008000f00 */
[----:B------:R-:W-:Y:S01]  /*5470*/  IMAD.U32 R4, RZ, RZ, UR8 ;  /* 0x00000008ff047e24 */ /* 0x000fe2000f8e00ff */
[----:B--2---:R-:W-:Y:S01]  /*5480*/  MOV R7, UR7 ;  /* 0x0000000700077c02 */ /* 0x004fe20008000f00 */
[----:B------:R-:W-:Y:S01]  /*5490*/  IMAD.U32 R6, RZ, RZ, UR6 ;  /* 0x00000006ff067e24 */ /* 0x000fe2000f8e00ff */
[----:B----4-:R-:W-:Y:S01]  /*54a0*/  MOV R11, UR5 ;  /* 0x00000005000b7c02 */ /* 0x010fe20008000f00 */
[----:B------:R-:W-:Y:S02]  /*54b0*/  IMAD.U32 R10, RZ, RZ, UR4 ;  /* 0x00000004ff0a7e24 */ /* 0x000fe4000f8e00ff */
[----:B------:R-:W-:Y:S07]  /*54c0*/  LEPC R20, `(.L_x_97) ;  /* 0x000000001014794e */ /* 0x000fee0000000000 */
[----:B---3-5:R-:W-:Y:S05]  /*54d0*/  CALL.ABS.NOINC R2 ;  /* 0x0000000002007343 */ /* 0x028fea0003c00000 */
.L_x_97:
[----:B------:R-:W-:Y:S01]  /*54e0*/  LOP3.LUT P0, RZ, R179, 0x1b0, RZ, 0xc0, !PT ;  /* 0x000001b0b3ff7812 */ /* 0x000fe2000780c0ff */
[----:B------:R-:W-:Y:S11]  /*54f0*/  BSSY.RECONVERGENT B6, `(.L_x_98) ;  /* 0x0000013000067945 */ /* 0x000ff60003800200 */
[----:B------:R-:W-:Y:S01]  /*5500*/  @!UPT UIADD3 URZ, UPT, UPT, URZ, URZ, URZ ;  /* 0x000000fffffff290 */ /* 0x000fe2000fffe0ff */
[----:B------:R-:W-:Y:S05]  /*5510*/  @!P0 BRA `(.L_x_99) ;  /* 0x0000000000408947 */ /* 0x000fea0003800000 */
        /* <DEDUP_REMOVED lines=16> */
.L_x_99:
[----:B------:R-:W-:Y:S05]  /*5620*/  BSYNC.RECONVERGENT B6 ;  /* 0x0000000000067941 */ /* 0x000fea0003800200 */
.L_x_98:
[----:B------:R-:W-:Y:S01]  /*5630*/  ISETP.NE.U32.AND P3, PT, R150, RZ, PT ;  /* 0x000000ff9600720c */ /* 0x000fe20003f65070 */
[----:B------:R-:W-:Y:S01]  /*5640*/  UISETP.NE.AND UP1, UPT, UR44, URZ, UPT ;  /* 0x000000ff2c00728c */ /* 0x000fe2000bf25270 */
[----:B------:R-:W-:Y:S02]  /*5650*/  ISETP.NE.U32.AND P4, PT, R146, RZ, PT ;  /* 0x000000ff9200720c */ /* 0x000fe40003f85070 */
[----:B------:R-:W-:Y:S02]  /*5660*/  ISETP.NE.AND.EX P3, PT, R151, RZ, PT, P3 ;  /* 0x000000ff9700720c */ /* 0x000fe40003f65330 */
[----:B------:R-:W-:Y:S02]  /*5670*/  PLOP3.LUT P1, PT, PT, PT, PT, 0x8, 0x80 ;  /* 0x000000000080781c */ /* 0x000fe40003f2e170 */
[----:B------:R-:W-:Y:S02]  /*5680*/  PLOP3.LUT P0, PT, PT, PT, UP1, 0x80, 0x8 ;  /* 0x000000000008781c */ /* 0x000fe40003f0f018 */
[----:B------:R-:W-:Y:S02]  /*5690*/  ISETP.NE.AND.EX P4, PT, R147, RZ, PT, P4 ;  /* 0x000000ff9300720c */ /* 0x000fe40003f85340 */
[----:B------:R-:W1:Y:S09]  /*56a0*/  @UP1 LDCU.64 UR4, c[0x0][0x888] ;  /* 0x00011100ff0417ac */ /* 0x000e720008000a00 */
[----:B------:R-:W-:Y:S01]  /*56b0*/  @P0 PLOP3.LUT P1, PT, P3, PT, PT, 0x80, 0x8 ;  /* 0x000000000008081c */ /* 0x000fe20001f2f070 */
[----:B-1----:R-:W-:Y:S04]  /*56c0*/  @UP1 UISETP.NE.U32.AND UP0, UPT, UR4, URZ, UPT ;  /* 0x000000ff0400128c */ /* 0x002fe8000bf05070 */
[----:B------:R-:W-:Y:S04]  /*56d0*/  @UP1 UISETP.NE.AND.EX UP0, UPT, UR5, URZ, UPT, UP0 ;  /* 0x000000ff0500128c */ /* 0x000fe8000bf05300 */
[----:B------:R-:W-:Y:S01]  /*56e0*/  @UP1 USEL UR4, URZ, 0xffffffff, UP0 ;  /* 0xffffffffff041887 */ /* 0x000fe20008000000 */
[----:B------:R-:W-:Y:S11]  /*56f0*/  @!P3 BRA `(.L_x_100) ;  /* 0x00000000002cb947 */ /* 0x000ff60003800000 */
[----:B------:R-:W-:Y:S01]  /*5700*/  ISETP.NE.U32.AND P2, PT, R148, RZ, PT ;  /* 0x000000ff9400720c */ /* 0x000fe20003f45070 */
[----:B------:R-:W-:Y:S03]  /*5710*/  IMAD.MOV.U32 R165, RZ, RZ, 0x1 ;  /* 0x00000001ffa57424 */ /* 0x000fe600078e00ff */
[----:B------:R-:W-:Y:S11]  /*5720*/  ISETP.NE.AND.EX P2, PT, R149, RZ, PT, P2 ;  /* 0x000000ff9500720c */ /* 0x000ff60003f45320 */
[----:B------:R-:W-:Y:S02]  /*5730*/  @!UPT UIADD3 URZ, UPT, UPT, URZ, URZ, URZ ;  /* 0x000000fffffff290 */ /* 0x000fe4000fffe0ff */
[----:B------:R-:W1:Y:S01]  /*5740*/  @P2 LDC.64 R2, c[0x0][0x888] ;  /* 0x00022200ff022b82 */ /* 0x000e620000000a00 */
[----:B------:R-:W-:Y:S04]  /*5750*/  @P2 IMAD R0, R150, UR36, RZ ;  /* 0x0000002496002c24 */ /* 0x000fe8000f8e02ff */
[----:B-1----:R-:W-:Y:S04]  /*5760*/  @P2 IMAD.WIDE R2, R0, 0x4, R2 ;  /* 0x0000000400022825 */ /* 0x002fe800078e0202 */
[----:B------:R-:W-:Y:S01]  /*5770*/  HFMA2 R0, -RZ, RZ, 0, 5.9604644775390625e-08 ;  /* 0x00000001ff007431 */ /* 0x000fe200000001ff */
[----:B-----5:R1:W5:Y:S04]  /*5780*/  @P2 LDG.E R81, desc[UR40][R2.64] ;  /* 0x0000002802512981 */ /* 0x020368000c1e1900 */
[----:B------:R-:W-:Y:S01]  /*5790*/  @!P2 PRMT R165, R0, 0x7610, R165 ;  /* 0x0000761000a5a816 */ /* 0x000fe200000000a5 */
[----:B-1----:R-:W2:Y:S06]  /*57a0*/  @!P2 LDC R81, c[0x0][0x880] ;  /* 0x00022000ff51ab82 */ /* 0x002eac0000000800 */
.L_x_100:
[----:B------:R-:W-:Y:S05]  /*57b0*/  @!P4 BRA `(.L_x_101) ;  /* 0x000000000020c947 */ /* 0x000fea0003800000 */
[----:B------:R-:W-:Y:S04]  /*57c0*/  ISETP.NE.U32.AND P2, PT, R144, RZ, PT ;  /* 0x000000ff9000720c */ /* 0x000fe80003f45070 */
[----:B------:R-:W-:Y:S11]  /*57d0*/  ISETP.NE.AND.EX P2, PT, R145, RZ, PT, P2 ;  /* 0x000000ff9100720c */ /* 0x000ff60003f45320 */
[----:B------:R-:W-:Y:S02]  /*57e0*/  @!UPT UIADD3 URZ, UPT, UPT, URZ, URZ, URZ ;  /* 0x000000fffffff290 */ /* 0x000fe4000fffe0ff */
[----:B------:R-:W1:Y:S01]  /*57f0*/  @P2 LDC.64 R2, c[0x0][0x8a8] ;  /* 0x00022a00ff022b82 */ /* 0x000e620000000a00 */
[----:B------:R-:W-:Y:S04]  /*5800*/  @P2 IMAD R0, R146, UR36, RZ ;  /* 0x0000002492002c24 */ /* 0x000fe8000f8e02ff */
[----:B-1----:R-:W-:Y:S05]  /*5810*/  @P2 IMAD.WIDE R2, R0, 0x4, R2 ;  /* 0x0000000400022825 */ /* 0x002fea00078e0202 */
[----:B-----5:R1:W5:Y:S02]  /*5820*/  @P2 LDG.E R78, desc[UR40][R2.64] ;  /* 0x00000028024e2981 */ /* 0x020364000c1e1900 */
[----:B-1----:R-:W3:Y:S02]  /*5830*/  @!P2 LDC R78, c[0x0][0x8a0] ;  /* 0x00022800ff4eab82 */ /* 0x002ee40000000800 */
.L_x_101:
[----:B--2--5:R-:W-:Y:S01]  /*5840*/  @P0 FSETP.NEU.AND P4, PT, R81, RZ, PT ;  /* 0x000000ff5100020b */ /* 0x024fe20003f8d000 */
[----:B------:R-:W-:Y:S01]  /*5850*/  IMAD.U32 R0, RZ, RZ, UR4 ;  /* 0x00000004ff007e24 */ /* 0x000fe2000f8e00ff */
[----:B------:R-:W-:Y:S01]  /*5860*/  @P0 LOP3.LUT P2, RZ, R165, 0xff, RZ, 0xc0, !PT ;  /* 0x000000ffa5ff0812 */ /* 0x000fe2000784c0ff */
[----:B------:R-:W-:Y:S01]  /*5870*/  BSSY B1, `(.L_x_102) ;  /* 0x000003d000017945 */ /* 0x000fe20003800000 */
[----:B------:R-:W-:Y:S01]  /*5880*/  @P0 SEL R3, RZ, 0xffffffff, P4 ;  /* 0xffffffffff030807 */ /* 0x000fe20002000000 */
[C---:B------:R-:W-:Y:S01]  /*5890*/  IMAD R64, R76.reuse, 0x40, R79 ;  /* 0x000000404c407824 */ /* 0x040fe200078e024f */
[----:B------:R-:W-:Y:S02]  /*58a0*/  LEA R181, R76, UR43, 0x3 ;  /* 0x0000002b4cb57c11 */ /* 0x000fe4000f8e18ff */
[----:B------:R-:W-:Y:S02]  /*58b0*/  CS2R R86, SRZ ;  /* 0x0000000000567805 */ /* 0x000fe4000001ff00 */
[----:B------:R-:W-:Y:S02]  /*58c0*/  @P1 SEL R3, R0, R3, !P2 ;  /* 0x0000000300031207 */ /* 0x000fe40005000000 */
[----:B------:R-:W-:Y:S02]  /*58d0*/  CS2R R84, SRZ ;  /* 0x0000000000547805 */ /* 0x000fe4000001ff00 */
[----:B------:R-:W-:Y:S02]  /*58e0*/  SHF.L.U32 R2, R175, 0x1f, RZ ;  /* 0x0000001faf027819 */ /* 0x000fe400000006ff */
[----:B------:R-:W-:Y:S02]  /*58f0*/  CS2R R90, SRZ ;  /* 0x00000000005a7805 */ /* 0x000fe4000001ff00 */
[----:B------:R-:W-:Y:S02]  /*5900*/  @P0 LOP3.LUT R3, R3, 0x1, RZ, 0xc0, !PT ;  /* 0x0000000103030812 */ /* 0x000fe400078ec0ff */
[----:B------:R-:W-:Y:S02]  /*5910*/  CS2R R88, SRZ ;  /* 0x0000000000587805 */ /* 0x000fe4000001ff00 */
[----:B------:R-:W-:Y:S02]  /*5920*/  PLOP3.LUT P5, PT, PT, PT, PT, 0x8, 0x80 ;  /* 0x000000000080781c */ /* 0x000fe40003fae170 */
[----:B------:R-:W-:Y:S02]  /*5930*/  CS2R R98, SRZ ;  /* 0x0000000000627805 */ /* 0x000fe4000001ff00 */
[----:B------:R-:W-:Y:S02]  /*5940*/  ISETP.NE.U32.OR P1, PT, R3, 0x1, !P0 ;  /* 0x000000010300780c */ /* 0x000fe40004725470 */
[----:B------:R-:W-:Y:S02]  /*5950*/  CS2R R96, SRZ ;  /* 0x0000000000607805 */ /* 0x000fe4000001ff00 */
[----:B------:R-:W-:Y:S02]  /*5960*/  CS2R R94, SRZ ;  /* 0x00000000005e7805 */ /* 0x000fe4000001ff00 */
[----:B------:R-:W-:Y:S07]  /*5970*/  CS2R R92, SRZ ;  /* 0x00000000005c7805 */ /* 0x000fee000001ff00 */
[----:B------:R-:W-:Y:S04]  /*5980*/  @P1 SHF.L.U32 R4, R173, 0x1f, RZ ;  /* 0x0000001fad041819 */ /* 0x000fe800000006ff */
[----:B------:R-:W1:Y:S01]  /*5990*/  @P1 SYNCS.PHASECHK.TRANS64.TRYWAIT P0, [UR43+0x40], R4 ;  /* 0x00004004ff0015a7 */ /* 0x000e62000800112b */
[----:B------:R2:W4:Y:S01]  /*59a0*/  SYNCS.PHASECHK.TRANS64.TRYWAIT P4, [R181+URZ+0x80], R2 ;  /* 0x00008002b50075a7 */ /* 0x00052200080811ff */
[----:B-1----:R-:W-:Y:S01]  /*59b0*/  @P1 PLOP3.LUT P5, PT, P0, PT, PT, 0x8, 0x80 ;  /* 0x000000000080181c */ /* 0x002fe200007ae170 */
[----:B------:R-:W-:Y:S01]  /*59c0*/  @!UPT UIADD3 URZ, UPT, UPT, URZ, URZ, URZ ;  /* 0x000000fffffff290 */ /* 0x000fe2000fffe0ff */
[----:B--2-4-:R-:W-:Y:S11]  /*59d0*/  @!P1 BRA `(.L_x_103) ;  /* 0x0000000000989947 */ /* 0x014ff60003800000 */
[----:B------:R-:W-:Y:S01]  /*59e0*/  ISETP.NE.U32.AND P0, PT, RZ, UR38, PT ;  /* 0x00000026ff007c0c */ /* 0x000fe2000bf05070 */
[----:B------:R-:W-:Y:S01]  /*59f0*/  BSSY B0, `(.L_x_104) ;  /* 0x0000016000007945 */ /* 0x000fe20003800000 */
[----:B------:R-:W-:Y:S02]  /*5a00*/  FSETP.NEU.AND P2, PT, R81, RZ, PT ;  /* 0x000000ff5100720b */ /* 0x000fe40003f4d000 */
[----:B------:R-:W-:Y:S02]  /*5a10*/  CS2R R94, SRZ ;  /* 0x00000000005e7805 */ /* 0x000fe4000001ff00 */
[----:B------:R-:W-:Y:S02]  /*5a20*/  ISETP.NE.AND.EX P0, PT, RZ, UR39, PT, P0 ;  /* 0x00000027ff007c0c */ /* 0x000fe4000bf05300 */
[----:B------:R-:W-:Y:S02]  /*5a30*/  CS2R R92, SRZ ;  /* 0x00000000005c7805 */ /* 0x000fe4000001ff00 */
[----:B------:R-:W-:Y:S02]  /*5a40*/  LOP3.LUT P1, RZ, R165, 0xff, RZ, 0xc0, !PT ;  /* 0x000000ffa5ff7812 */ /* 0x000fe4000782c0ff */
[----:B------:R-:W-:Y:S02]  /*5a50*/  CS2R R98, SRZ ;  /* 0x0000000000627805 */ /* 0x000fe4000001ff00 */
[----:B------:R-:W-:Y:S02]  /*5a60*/  SEL R0, RZ, 0xffffffff, P2 ;  /* 0xffffffffff007807 */ /* 0x000fe40001000000 */
[----:B------:R-:W-:Y:S02]  /*5a70*/  CS2R R96, SRZ ;  /* 0x0000000000607805 */ /* 0x000fe4000001ff00 */
[----:B------:R-:W-:Y:S02]  /*5a80*/  SEL R3, RZ, 0xffffffff, P0 ;  /* 0xffffffffff037807 */ /* 0x000fe40000000000 */
[----:B------:R-:W-:Y:S02]  /*5a90*/  CS2R R90, SRZ ;  /* 0x00000000005a7805 */ /* 0x000fe4000001ff00 */
[----:B------:R-:W-:Y:S02]  /*5aa0*/  CS2R R88, SRZ ;  /* 0x0000000000587805 */ /* 0x000fe4000001ff00 */
[----:B------:R-:W-:Y:S02]  /*5ab0*/  CS2R R86, SRZ ;  /* 0x0000000000567805 */ /* 0x000fe4000001ff00 */
[----:B------:R-:W-:Y:S02]  /*5ac0*/  @P3 SEL R0, R3, R0, !P1 ;  /* 0x0000000003003207 */ /* 0x000fe40004800000 */
[----:B------:R-:W-:Y:S02]  /*5ad0*/  CS2R R84, SRZ ;  /* 0x0000000000547805 */ /* 0x000fe4000001ff00 */
[----:B------:R-:W-:Y:S04]  /*5ae0*/  LOP3.LUT R0, R0, 0x1, RZ, 0xc0, !PT ;  /* 0x0000000100007812 */ /* 0x000fe800078ec0ff */
[----:B------:R-:W-:Y:S01]  /*5af0*/  ISETP.NE.U32.AND P0, PT, R0, 0x1, PT ;  /* 0x000000010000780c */ /* 0x000fe20003f05070 */
[----:B------:R-:W-:Y:S01]  /*5b00*/  @!UPT UIADD3 URZ, UPT, UPT, URZ, URZ, URZ ;  /* 0x000000fffffff290 */ /* 0x000fe2000fffe0ff */
[----:B------:R-:W-:Y:S11]  /*5b10*/  @!P5 BRA `(.L_x_105) ;  /* 0x00000000000cd947 */ /* 0x000ff60003800000 */
[----:B------:R-:W-:Y:S04]  /*5b20*/  SHF.L.U32 R3, R173, 0x1f, RZ ;  /* 0x0000001fad037819 */ /* 0x000fe800000006ff */
[----:B------:R-:W1:Y:S02]  /*5b30*/  SYNCS.PHASECHK.TRANS64.TRYWAIT P1, [UR43+0x40], R3 ;  /* 0x00004003ff0075a7 */ /* 0x000e64000802112b */
[----:B-1----:R-:W-:Y:S05]  /*5b40*/  @!P1 BRA `(.L_x_106) ;  /* 0x0000001c00ac9947 */ /* 0x002fea0003800000 */
.L_x_105:
[----:B------:R-:W-:Y:S05]  /*5b50*/  BSYNC B0 ;  /* 0x0000000000007941 */ /* 0x000fea0003800000 */
.L_x_104:
[----:B------:R2:W4:Y:S01]  /*5b60*/  @P0 LDS.128 R92, [R168+UR43+0x200] ;  /* 0x0002002ba85c0984 */ /* 0x0005220008000c00 */
[----:B------:R-:W-:Y:S01]  /*5b70*/  UIADD3 UR4, UPT, UPT, UR43, 0x48, URZ ;  /* 0x000000482b047890 */ /* 0x000fe2000fffe0ff */
[----:B------:R-:W-:Y:S02]  /*5b80*/  LOP3.LUT R173, R173, 0x1, RZ, 0x3c, !PT ;  /* 0x00000001adad7812 */ /* 0x000fe400078e3cff */
[----:B------:R2:W1:Y:S01]  /*5b90*/  @P0 LDS.128 R96, [R178+0x10] ;  /* 0x00001000b2600984 */ /* 0x0004620000000c00 */
[----:B------:R-:W-:Y:S03]  /*5ba0*/  UPRMT UR4, UR37, 0x654, UR4 ;  /* 0x0000065425047896 */ /* 0x000fe60008000004 */
[----:B------:R2:W1:Y:S04]  /*5bb0*/  @P0 LDS.128 R88, [R177+0x20] ;  /* 0x00002000b1580984 */ /* 0x0004680000000c00 */
[----:B------:R2:W1:Y:S01]  /*5bc0*/  @P0 LDS.128 R84, [R176+0x30] ;  /* 0x00003000b0540984 */ /* 0x0004620000000c00 */
[----:B------:R-:W-:Y:S01]  /*5bd0*/  @!PT LDS RZ, [RZ] ;  /* 0x00000000fffff984 */ /* 0x000fe20000000800 */
[----:B------:R-:W-:Y:S01]  /*5be0*/  @!PT LDS RZ, [RZ] ;  /* 0x00000000fffff984 */ /* 0x000fe20000000800 */
[----:B------:R-:W-:Y:S01]  /*5bf0*/  @!PT LDS RZ, [RZ] ;  /* 0x00000000fffff984 */ /* 0x000fe20000000800 */
[----:B------:R-:W-:Y:S01]  /*5c00*/  @!PT LDS RZ, [RZ] ;  /* 0x00000000fffff984 */ /* 0x000fe20000000800 */
[----:B------:R5:W-:Y:S06]  /*5c10*/  MEMBAR.ALL.CTA ;  /* 0x0000000000007992 */ /* 0x000bec0000008000 */
[----:B-----5:R-:W5:Y:S02]  /*5c20*/  FENCE.VIEW.ASYNC.S ;  /* 0x00000000000073c6 */ /* 0x020f640000000000 */
[----:B-----5:R-:W-:Y:S01]  /*5c30*/  SYNCS.ARRIVE.TRANS64.RED.A1T0 RZ, [UR4], RZ ;  /* 0x000000ffffff79a7 */ /* 0x020fe20008100404 */
.L_x_103:
[----:B------:R-:W-:Y:S05]  /*5c40*/  BSYNC B1 ;  /* 0x0000000000017941 */ /* 0x000fea0003800000 */
.L_x_102:
[----:B-1----:R-:W-:Y:S04]  /*5c50*/  SHF.R.U32.HI R0, RZ, 0x15, R64 ;  /* 0x00000015ff007819 */ /* 0x002fe80000011640 */
[----:B------:R-:W-:Y:S01]  /*5c60*/  LOP3.LUT P0, RZ, R0, 0x3, R169, 0x48, !PT ;  /* 0x0000000300ff7812 */ /* 0x000fe200078048a9 */
[----:B------:R-:W-:Y:S01]  /*5c70*/  @!UPT UIADD3 URZ, UPT, UPT, URZ, URZ, URZ ;  /* 0x000000fffffff290 */ /* 0x000fe2000fffe0ff */
[----:B------:R-:W-:Y:S11]  /*5c80*/  @P4 BRA `(.L_x_107) ;  /* 0x0000000000084947 */ /* 0x000ff60003800000 */
[----:B------:R-:W1:Y:S02]  /*5c90*/  SYNCS.PHASECHK.TRANS64.TRYWAIT P1, [R181+URZ+0x80], R2 ;  /* 0x00008002b50075a7 */ /* 0x000e6400080211ff */
[----:B-1----:R-:W-:Y:S05]  /*5ca0*/  @!P1 BRA `(.L_x_108) ;  /* 0x0000001c006c9947 */ /* 0x002fea0003800000 */
.L_x_107:
[----:B------:R-:W-:Y:S05]  /*5cb0*/  @!P0 BRA `(.L_x_109) ;  /* 0x0000000000408947 */ /* 0x000fea0003800000 */
[----:B------:R-:W1:Y:S01]  /*5cc0*/  LDCU.64 UR8, c[0x4][0x70] ;  /* 0x01000e00ff0877ac */ /* 0x000e620008000a00 */
[----:B------:R-:W-:Y:S01]  /*5cd0*/  MOV R3, 0x0 ;  /* 0x0000000000037802 */ /* 0x000fe20000000f00 */
[----:B------:R-:W-:Y:S02]  /*5ce0*/  HFMA2 R12, -RZ, RZ, 0, 5.9604644775390625e-08 ;  /* 0x00000001ff0c7431 */ /* 0x000fe400000001ff */
[----:B------:R-:W-:Y:S02]  /*5cf0*/  IMAD.MOV.U32 R8, RZ, RZ, 0x192 ;  /* 0x00000192ff087424 */ /* 0x000fe400078e00ff */
[----:B------:R-:W-:Y:S01]  /*5d00*/  IMAD.MOV.U32 R13, RZ, RZ, RZ ;  /* 0x000000ffff0d7224 */ /* 0x000fe200078e00ff */
[----:B------:R-:W5:Y:S01]  /*5d10*/  LDCU.64 UR6, c[0x4][0x78] ;  /* 0x01000f00ff0677ac */ /* 0x000f620008000a00 */
[----:B------:R-:W2:Y:S01]  /*5d20*/  LDC.64 R2, c[0x4][R3] ;  /* 0x0100000003027b82 */ /* 0x000ea20000000a00 */
[----:B------:R-:W3:Y:S01]  /*5d30*/  LDCU.64 UR4, c[0x4][0x10] ;  /* 0x01000200ff0477ac */ /* 0x000ee20008000a00 */
[----:B-1----:R-:W-:Y:S01]  /*5d40*/  MOV R5, UR9 ;  /* 0x0000000900057c02 */ /* 0x002fe20008000f00 */
[----:B------:R-:W-:Y:S01]  /*5d50*/  IMAD.U32 R4, RZ, RZ, UR8 ;  /* 0x00000008ff047e24 */ /* 0x000fe2000f8e00ff */
[----:B-----5:R-:W-:Y:S01]  /*5d60*/  MOV R7, UR7 ;  /* 0x0000000700077c02 */ /* 0x020fe20008000f00 */
[----:B------:R-:W-:Y:S01]  /*5d70*/  IMAD.U32 R6, RZ, RZ, UR6 ;  /* 0x00000006ff067e24 */ /* 0x000fe2000f8e00ff */
[----:B---3--:R-:W-:Y:S01]  /*5d80*/  MOV R11, UR5 ;  /* 0x00000005000b7c02 */ /* 0x008fe20008000f00 */
[----:B------:R-:W-:Y:S02]  /*5d90*/  IMAD.U32 R10, RZ, RZ, UR4 ;  /* 0x00000004ff0a7e24 */ /* 0x000fe4000f8e00ff */
[----:B------:R-:W-:Y:S07]  /*5da0*/  LEPC R20, `(.L_x_109) ;  /* 0x000000001014794e */ /* 0x000fee0000000000 */
[----:B--2-4-:R-:W-:Y:S05]  /*5db0*/  CALL.ABS.NOINC R2 ;  /* 0x0000000002007343 */ /* 0x014fea0003c00000 */
.L_x_109:
[----:B------:R-:W-:Y:S01]  /*5dc0*/  LOP3.LUT P0, RZ, R166, 0x60, RZ, 0xc0, !PT ;  /* 0x00000060a6ff7812 */ /* 0x000fe2000780c0ff */
[----:B------:R-:W-:Y:S05]  /*5dd0*/  WARPSYNC.ALL ;  /* 0x0000000000007948 */ /* 0x000fea0003800000 */
[----:B------:R-:W-:Y:S01]  /*5de0*/  R2UR UR4, R64 ;  /* 0x00000000400472ca */ /* 0x000fe200000e0000 */
[----:B------:R-:W-:Y:S01]  /*5df0*/  BSSY.RECONVERGENT B0, `(.L_x_110) ;  /* 0x0000120000007945 */ /* 0x000fe20003800200 */
[-C--:B----4-:R-:W-:Y:S02]  /*5e00*/  F2FP.F16.E4M3.UNPACK_B R82, R92.reuse ;  /* 0x0000005cff52723e */ /* 0x090fe400020006ff */
[----:B------:R-:W-:Y:S02]  /*5e10*/  F2FP.F16.E4M3.UNPACK_B R109, R92.H1 ;  /* 0x0000005cff6d723e */ /* 0x000fe400030006ff */
[-C--:B------:R-:W-:Y:S01]  /*5e20*/  F2FP.F16.E4M3.UNPACK_B R107, R93.reuse ;  /* 0x0000005dff6b723e */ /* 0x080fe200020006ff */
[--C-:B------:R-:W-:Y:S01]  /*5e30*/  HADD2.F32 R80, -RZ, R82.reuse.H0_H0 ;  /* 0x20000052ff507230 */ /* 0x100fe20000004100 */
[----:B------:R-:W-:Y:S01]  /*5e40*/  F2FP.F16.E4M3.UNPACK_B R105, R93.H1 ;  /* 0x0000005dff69723e */ /* 0x000fe200030006ff */
[----:B------:R-:W-:Y:S01]  /*5e50*/  HADD2.F32 R82, -RZ, R82.H1_H1 ;  /* 0x30000052ff527230 */ /* 0x000fe20000004100 */
[-C--:B------:R-:W-:Y:S01]  /*5e60*/  F2FP.F16.E4M3.UNPACK_B R130, R84.reuse ;  /* 0x00000054ff82723e */ /* 0x080fe200020006ff */
[--C-:B------:R-:W-:Y:S01]  /*5e70*/  HADD2.F32 R83, -RZ, R109.reuse.H0_H0 ;  /* 0x2000006dff537230 */ /* 0x100fe20000004100 */
[----:B------:R-:W-:Y:S01]  /*5e80*/  F2FP.F16.E4M3.UNPACK_B R132, R84.H1 ;  /* 0x00000054ff84723e */ /* 0x000fe200030006ff */
[----:B------:R-:W1:Y:S01]  /*5e90*/  LDTM.x64 R4, tmem[UR4] ;  /* 0x00000004000479ee */ /* 0x000e620008340000 */
[----:B------:R-:W-:Y:S01]  /*5ea0*/  NOP ;  /* 0x0000000000007918 */ /* 0x000fe20000000000 */
[----:B------:R-:W-:Y:S01]  /*5eb0*/  IADD3 R181, PT, PT, R181, 0xa0, RZ ;  /* 0x000000a0b5b57810 */ /* 0x000fe20007ffe0ff */
[--C-:B------:R-:W-:Y:S01]  /*5ec0*/  HADD2.F32 R129, -RZ, R130.reuse.H0_H0 ;  /* 0x20000082ff817230 */ /* 0x100fe20000004100 */
[----:B------:R-:W-:Y:S01]  /*5ed0*/  F2FP.F16.E4M3.UNPACK_B R93, R94 ;  /* 0x0000005eff5d723e */ /* 0x000fe200020006ff */
[----:B------:R-:W-:Y:S01]  /*5ee0*/  HADD2.F32 R130, -RZ, R130.H1_H1 ;  /* 0x30000082ff827230 */ /* 0x000fe20000004100 */
[----:B------:R-:W-:Y:S01]  /*5ef0*/  LOP3.LUT R181, R181, 0xfefffff8, RZ, 0xc0, !PT ;  /* 0xfefffff8b5b57812 */ /* 0x000fe200078ec0ff */
[----:B------:R-:W-:Y:S01]  /*5f00*/  HADD2.F32 R84, -RZ, R109.H1_H1 ;  /* 0x3000006dff547230 */ /* 0x000fe20000004100 */
[-C--:B------:R-:W-:Y:S01]  /*5f10*/  F2FP.F16.E4M3.UNPACK_B R134, R85.reuse ;  /* 0x00000055ff86723e */ /* 0x080fe200020006ff */
[----:B------:R-:W-:Y:S01]  /*5f20*/  HADD2.F32 R131, -RZ, R132.H0_H0 ;  /* 0x20000084ff837230 */ /* 0x000fe20000004100 */
[----:B-1----:R1:W-:Y:S01]  /*5f30*/  SYNCS.ARRIVE.TRANS64.RED.A1T0 RZ, [R181+URZ], RZ ;  /* 0x000000ffb5ff79a7 */ /* 0x0023e200081004ff */
[----:B------:R-:W-:Y:S01]  /*5f40*/  F2FP.F16.E4M3.UNPACK_B R136, R85.H1 ;  /* 0x00000055ff88723e */ /* 0x000fe200030006ff */
[--C-:B------:R-:W-:Y:S01]  /*5f50*/  HADD2.F32 R85, -RZ, R107.reuse.H0_H0 ;  /* 0x2000006bff557230 */ /* 0x100fe20000004100 */
[-C--:B------:R-:W-:Y:S01]  /*5f60*/  F2FP.F16.E4M3.UNPACK_B R138, R86.reuse ;  /* 0x00000056ff8a723e */ /* 0x080fe200020006ff */
[--C-:B------:R-:W-:Y:S01]  /*5f70*/  HADD2.F32 R133, -RZ, R134.reuse.H0_H0 ;  /* 0x20000086ff857230 */ /* 0x100fe20000004100 */
[----:B------:R-:W-:Y:S01]  /*5f80*/  F2FP.F16.E4M3.UNPACK_B R140, R86.H1 ;  /* 0x00000056ff8c723e */ /* 0x000fe200030006ff */
[----:B------:R-:W-:Y:S01]  /*5f90*/  HADD2.F32 R86, -RZ, R107.H1_H1 ;  /* 0x3000006bff567230 */ /* 0x000fe20000004100 */
[----:B------:R-:W-:Y:S01]  /*5fa0*/  F2FP.F16.E4M3.UNPACK_B R142, R87 ;  /* 0x00000057ff8e723e */ /* 0x000fe200020006ff */
[----:B------:R-:W-:Y:S01]  /*5fb0*/  HADD2.F32 R134, -RZ, R134.H1_H1 ;  /* 0x30000086ff867230 */ /* 0x000fe20000004100 */
[----:B------:R-:W-:Y:S01]  /*5fc0*/  F2FP.F16.E4M3.UNPACK_B R114, R88 ;  /* 0x00000058ff72723e */ /* 0x000fe200020006ff */
[--C-:B------:R-:W-:Y:S01]  /*5fd0*/  HADD2.F32 R137, -RZ, R138.reuse.H0_H0 ;  /* 0x2000008aff897230 */ /* 0x100fe20000004100 */
[-C--:B------:R-:W-:Y:S01]  /*5fe0*/  F2FP.F16.E4M3.UNPACK_B R118, R89.reuse ;  /* 0x00000059ff76723e */ /* 0x080fe200020006ff */
[----:B------:R-:W-:Y:S01]  /*5ff0*/  HADD2.F32 R138, -RZ, R138.H1_H1 ;  /* 0x3000008aff8a7230 */ /* 0x000fe20000004100 */
[----:B------:R-:W-:Y:S01]  /*6000*/  F2FP.F16.E4M3.UNPACK_B R120, R89.H1 ;  /* 0x00000059ff78723e */ /* 0x000fe200030006ff */
[C---:B---3--:R-:W-:Y:S01]  /*6010*/  FMUL R4, R78.reuse, R4 ;  /* 0x000000044e047220 */ /* 0x048fe20000400000 */
[C---:B------:R-:W-:Y:S01]  /*6020*/  FMUL R5, R78.reuse, R5 ;  /* 0x000000054e057220 */ /* 0x040fe20000400000 */
[C---:B------:R-:W-:Y:S01]  /*6030*/  FMUL R8, R78.reuse, R8 ;  /* 0x000000084e087220 */ /* 0x040fe20000400000 */
[C---:B------:R-:W-:Y:S01]  /*6040*/  FMUL R9, R78.reuse, R9 ;  /* 0x000000094e097220 */ /* 0x040fe20000400000 */
[C---:B------:R-:W-:Y:S01]  /*6050*/  FFMA R4, R81.reuse, R80, R4 ;  /* 0x0000005051047223 */ /* 0x040fe20000000004 */
[C---:B------:R-:W-:Y:S01]  /*6060*/  FFMA R5, R81.reuse, R82, R5 ;  /* 0x0000005251057223 */ /* 0x040fe20000000005 */
[----:B------:R-:W-:Y:S02]  /*6070*/  HADD2.F32 R89, -RZ, R93.H0_H0 ;  /* 0x2000005dff597230 */ /* 0x000fe40000004100 */
[C---:B------:R-:W-:Y:S01]  /*6080*/  FMUL R12, R78.reuse, R12 ;  /* 0x0000000c4e0c7220 */ /* 0x040fe20000400000 */
        /* <DEDUP_REMOVED lines=11> */
[--C-:B------:R-:W-:Y:S02]  /*6140*/  HADD2.F32 R113, -RZ, R114.reuse.H0_H0 ;  /* 0x20000072ff717230 */ /* 0x100fe40000004100 */
[C---:B------:R-:W-:Y:S01]  /*6150*/  FMUL R32, R78.reuse, R36 ;  /* 0x000000244e207220 */ /* 0x040fe20000400000 */
[----:B------:R-:W-:Y:S02]  /*6160*/  HADD2.F32 R114, -RZ, R114.H1_H1 ;  /* 0x30000072ff727230 */ /* 0x000fe40000004100 */
[C---:B------:R-:W-:Y:S01]  /*6170*/  FMUL R33, R78.reuse, R37 ;  /* 0x000000254e217220 */ /* 0x040fe20000400000 */
[--C-:B------:R-:W-:Y:S02]  /*6180*/  HADD2.F32 R117, -RZ, R118.reuse.H0_H0 ;  /* 0x20000076ff757230 */ /* 0x100fe40000004100 */
[C---:B------:R-:W-:Y:S01]  /*6190*/  FMUL R36, R78.reuse, R40 ;  /* 0x000000284e247220 */ /* 0x040fe20000400000 */
[----:B------:R-:W-:Y:S02]  /*61a0*/  HADD2.F32 R118, -RZ, R118.H1_H1 ;  /* 0x30000076ff767230 */ /* 0x000fe40000004100 */
        /* <DEDUP_REMOVED lines=8> */
[----:B------:R-:W-:Y:S01]  /*6230*/  F2FP.F16.E4M3.UNPACK_B R92, R94.H1 ;  /* 0x0000005eff5c723e */ /* 0x000fe200030006ff */
[C---:B------:R-:W-:Y:S01]  /*6240*/  FMUL R53, R78.reuse, R57 ;  /* 0x000000394e357220 */ /* 0x040fe20000400000 */
[C---:B------:R-:W-:Y:S01]  /*6250*/  FMUL R56, R78.reuse, R60 ;  /* 0x0000003c4e387220 */ /* 0x040fe20000400000 */
[----:B------:R-:W-:Y:S01]  /*6260*/  F2FP.F16.E4M3.UNPACK_B R141, R87.H1 ;  /* 0x00000057ff8d723e */ /* 0x000fe200030006ff */
[C---:B------:R-:W-:Y:S01]  /*6270*/  FMUL R57, R78.reuse, R61 ;  /* 0x0000003d4e397220 */ /* 0x040fe20000400000 */
[----:B------:R-:W-:Y:S02]  /*6280*/  HADD2.F32 R80, -RZ, R142.H1_H1 ;  /* 0x3000008eff507230 */ /* 0x000fe40000004100 */
[C---:B------:R-:W-:Y:S01]  /*6290*/  FMUL R60, R78.reuse, R64 ;  /* 0x000000404e3c7220 */ /* 0x040fe20000400000 */
[----:B------:R-:W-:Y:S01]  /*62a0*/  F2FP.F16.E4M3.UNPACK_B R116, R88.H1 ;  /* 0x00000058ff74723e */ /* 0x000fe200030006ff */
[C---:B------:R-:W-:Y:S01]  /*62b0*/  FMUL R61, R78.reuse, R65 ;  /* 0x000000414e3d7220 */ /* 0x040fe20000400000 */
[C---:B------:R-:W-:Y:S01]  /*62c0*/  FMUL R6, R78.reuse, R6 ;  /* 0x000000064e067220 */ /* 0x040fe20000400000 */
[----:B------:R-:W-:Y:S01]  /*62d0*/  F2FP.F16.E4M3.UNPACK_B R94, R95 ;  /* 0x0000005fff5e723e */ /* 0x000fe200020006ff */
[C---:B------:R-:W-:Y:S01]  /*62e0*/  FMUL R7, R78.reuse, R7 ;  /* 0x000000074e077220 */ /* 0x040fe20000400000 */
[----:B------:R-:W-:Y:S02]  /*62f0*/  HADD2.F32 R87, -RZ, R105.H0_H0 ;  /* 0x20000069ff577230 */ /* 0x000fe40000004100 */
[C---:B------:R-:W-:Y:S01]  /*6300*/  FFMA R6, R81.reuse, R83, R6 ;  /* 0x0000005351067223 */ /* 0x040fe20000000006 */
[----:B------:R-:W-:Y:S01]  /*6310*/  F2FP.F16.E4M3.UNPACK_B R122, R90 ;  /* 0x0000005aff7a723e */ /* 0x000fe200020006ff */
[C---:B------:R-:W-:Y:S01]  /*6320*/  FFMA R7, R81.reuse, R84, R7 ;  /* 0x0000005451077223 */ /* 0x040fe20000000007 */
[C---:B------:R-:W-:Y:S01]  /*6330*/  FFMA R8, R81.reuse, R85, R8 ;  /* 0x0000005551087223 */ /* 0x040fe20000000008 */
[----:B------:R-:W-:Y:S01]  /*6340*/  F2FP.F16.E4M3.UNPACK_B R124, R90.H1 ;  /* 0x0000005aff7c723e */ /* 0x000fe200030006ff */
[----:B------:R-:W-:Y:S01]  /*6350*/  FFMA R9, R81, R86, R9 ;  /* 0x0000005651097223 */ /* 0x000fe20000000009 */
[----:B------:R-:W-:Y:S01]  /*6360*/  HADD2.F32 R90, -RZ, R93.H1_H1 ;  /* 0x3000005dff5a7230 */ /* 0x000fe20000004100 */
[----:B------:R-:W-:Y:S01]  /*6370*/  F2FP.SATFINITE.E4M3.F32.PACK_AB_MERGE_C R156, R7, R6, RZ ;  /* 0x00000006079c723e */ /* 0x000fe200048070ff */
[----:B------:R-:W-:Y:S02]  /*6380*/  HADD2.F32 R93, -RZ, R94.H0_H0 ;  /* 0x2000005eff5d7230 */ /* 0x000fe40000004100 */
[C---:B------:R-:W-:Y:S01]  /*6390*/  FMUL R10, R78.reuse, R10 ;  /* 0x0000000a4e0a7220 */ /* 0x040fe20000400000 */
[----:B------:R-:W-:Y:S01]  /*63a0*/  HADD2.F32 R88, -RZ, R105.H1_H1 ;  /* 0x30000069ff587230 */ /* 0x000fe20000004100 */
[----:B------:R-:W-:Y:S01]  /*63b0*/  F2FP.SATFINITE.E4M3.F32.PACK_AB_MERGE_C R156, R5, R4, R156 ;  /* 0x00000004059c723e */ /* 0x000fe2000480709c */
[--C-:B------:R-:W-:Y:S02]  /*63c0*/  HADD2.F32 R121, -RZ, R122.reuse.H0_H0 ;  /* 0x2000007aff797230 */ /* 0x100fe40000004100 */
[C---:B------:R-:W-:Y:S01]  /*63d0*/  FFMA R10, R81.reuse, R87, R10 ;  /* 0x00000057510a7223 */ /* 0x040fe2000000000a */
[----:B------:R-:W-:Y:S02]  /*63e0*/  HADD2.F32 R122, -RZ, R122.H1_H1 ;  /* 0x3000007aff7a7230 */ /* 0x000fe40000004100 */
[C---:B------:R-:W-:Y:S01]  /*63f0*/  FMUL R11, R78.reuse, R11 ;  /* 0x0000000b4e0b7220 */ /* 0x040fe20000400000 */
[----:B------:R-:W-:Y:S01]  /*6400*/  F2FP.F16.E4M3.UNPACK_B R103, R95.H1 ;  /* 0x0000005fff67723e */ /* 0x000fe200030006ff */
[----:B------:R-:W-:Y:S01]  /*6410*/  HADD2.F32 R95, -RZ, R94.H1_H1 ;  /* 0x3000005eff5f7230 */ /* 0x000fe20000004100 */
[-C--:B------:R-:W-:Y:S01]  /*6420*/  F2FP.F16.E4M3.UNPACK_B R126, R91.reuse ;  /* 0x0000005bff7e723e */ /* 0x080fe200020006ff */
[C---:B------:R-:W-:Y:S01]  /*6430*/  FFMA R11, R81.reuse, R88, R11 ;  /* 0x00000058510b7223 */ /* 0x040fe2000000000b */
[----:B------:R-:W-:Y:S01]  /*6440*/  F2FP.F16.E4M3.UNPACK_B R128, R91.H1 ;  /* 0x0000005bff80723e */ /* 0x000fe200030006ff */
[----:B------:R-:W-:Y:S02]  /*6450*/  HADD2.F32 R91, -RZ, R92.H0_H0 ;  /* 0x2000005cff5b7230 */ /* 0x000fe40000004100 */
[C---:B------:R-:W-:Y:S01]  /*6460*/  FFMA R12, R81.reuse, R89, R12 ;  /* 0x00000059510c7223 */ /* 0x040fe2000000000c */
[----:B------:R-:W-:Y:S01]  /*6470*/  FFMA R13, R81, R90, R13 ;  /* 0x0000005a510d7223 */ /* 0x000fe2000000000d */
[----:B------:R-:W-:Y:S01]  /*6480*/  F2FP.SATFINITE.E4M3.F32.PACK_AB_MERGE_C R157, R11, R10, RZ ;  /* 0x0000000a0b9d723e */ /* 0x000fe200048070ff */
[--C-:B------:R-:W-:Y:S01]  /*6490*/  HADD2.F32 R125, -RZ, R126.reuse.H0_H0 ;  /* 0x2000007eff7d7230 */ /* 0x100fe20000004100 */
[----:B------:R-:W-:Y:S01]  /*64a0*/  F2FP.F16.E4M3.UNPACK_B R101, R96 ;  /* 0x00000060ff65723e */ /* 0x000fe200020006ff */
[----:B------:R-:W-:Y:S01]  /*64b0*/  HADD2.F32 R126, -RZ, R126.H1_H1 ;  /* 0x3000007eff7e7230 */ /* 0x000fe20000004100 */
[----:B------:R-:W-:Y:S01]  /*64c0*/  F2FP.SATFINITE.E4M3.F32.PACK_AB_MERGE_C R157, R9, R8, R157 ;  /* 0x00000008099d723e */ /* 0x000fe2000480709d */
[----:B------:R-:W-:Y:S02]  /*64d0*/  HADD2.F32 R83, -RZ, R142.H0_H0 ;  /* 0x2000008eff537230 */ /* 0x000fe40000004100 */
[C---:B------:R-:W-:Y:S01]  /*64e0*/  FMUL R14, R78.reuse, R14 ;  /* 0x0000000e4e0e7220 */ /* 0x040fe20000400000 */
[----:B------:R-:W-:Y:S02]  /*64f0*/  HADD2.F32 R92, -RZ, R92.H1_H1 ;  /* 0x3000005cff5c7230 */ /* 0x000fe40000004100 */
[C---:B------:R-:W-:Y:S01]  /*6500*/  FMUL R15, R78.reuse, R15 ;  /* 0x0000000f4e0f7220 */ /* 0x040fe20000400000 */
[----:B------:R-:W-:Y:S01]  /*6510*/  F2FP.F16.E4M3.UNPACK_B R100, R96.H1 ;  /* 0x00000060ff64723e */ /* 0x000fe200030006ff */
[--C-:B------:R-:W-:Y:S02]  /*6520*/  HADD2.F32 R94, -RZ, R103.reuse.H0_H0 ;  /* 0x20000067ff5e7230 */ /* 0x100fe40000004100 */
[C---:B------:R-:W-:Y:S01]  /*6530*/  FFMA R14, R81.reuse, R91, R14 ;  /* 0x0000005b510e7223 */ /* 0x040fe2000000000e */
[C---:B------:R-:W-:Y:S01]  /*6540*/  FFMA R15, R81.reuse, R92, R15 ;  /* 0x0000005c510f7223 */ /* 0x040fe2000000000f */
[C---:B------:R-:W-:Y:S01]  /*6550*/  FFMA R0, R81.reuse, R93, R0 ;  /* 0x0000005d51007223 */ /* 0x040fe20000000000 */
[----:B------:R-:W-:Y:S01]  /*6560*/  FFMA R2, R81, R95, R2 ;  /* 0x0000005f51027223 */ /* 0x000fe20000000002 */
[-C--:B------:R-:W-:Y:S01]  /*6570*/  F2FP.F16.E4M3.UNPACK_B R102, R97.reuse ;  /* 0x00000061ff66723e */ /* 0x080fe200020006ff */
[----:B------:R-:W-:Y:S01]  /*6580*/  HADD2.F32 R96, -RZ, R103.H1_H1 ;  /* 0x30000067ff607230 */ /* 0x000fe20000004100 */
[----:B------:R-:W-:Y:S01]  /*6590*/  F2FP.SATFINITE.E4M3.F32.PACK_AB_MERGE_C R158, R15, R14, RZ ;  /* 0x0000000e0f9e723e */ /* 0x000fe200048070ff */
[C---:B------:R-:W-:Y:S01]  /*65a0*/  FMUL R3, R78.reuse, R18 ;  /* 0x000000124e037220 */ /* 0x040fe20000400000 */
[----:B------:R-:W-:Y:S01]  /*65b0*/  F2FP.F16.E4M3.UNPACK_B R104, R97.H1 ;  /* 0x00000061ff68723e */ /* 0x000fe200030006ff */
[--C-:B------:R-:W-:Y:S01]  /*65c0*/  HADD2.F32 R97, -RZ, R101.reuse.H0_H0 ;  /* 0x20000065ff617230 */ /* 0x100fe20000004100 */
[----:B------:R-:W-:Y:S01]  /*65d0*/  F2FP.SATFINITE.E4M3.F32.PACK_AB_MERGE_C R158, R13, R12, R158 ;  /* 0x0000000c0d9e723e */ /* 0x000fe2000480709e */
[C---:B------:R-:W-:Y:S01]  /*65e0*/  FFMA R3, R81.reuse, R94, R3 ;  /* 0x0000005e51037223 */ /* 0x040fe20000000003 */
[-C--:B------:R-:W-:Y:S01]  /*65f0*/  F2FP.F16.E4M3.UNPACK_B R106, R98.reuse ;  /* 0x00000062ff6a723e */ /* 0x080fe200020006ff */
[C---:B------:R-:W-:Y:S01]  /*6600*/  FMUL R19, R78.reuse, R19 ;  /* 0x000000134e137220 */ /* 0x040fe20000400000 */
[----:B------:R-:W-:Y:S01]  /*6610*/  F2FP.F16.E4M3.UNPACK_B R108, R98.H1 ;  /* 0x00000062ff6c723e */ /* 0x000fe200030006ff */
[----:B------:R-:W-:Y:S01]  /*6620*/  HADD2.F32 R98, -RZ, R101.H1_H1 ;  /* 0x30000065ff627230 */ /* 0x000fe20000004100 */
[-C--:B------:R-:W-:Y:S01]  /*6630*/  F2FP.F16.E4M3.UNPACK_B R110, R99.reuse ;  /* 0x00000063ff6e723e */ /* 0x080fe200020006ff */
[----:B------:R-:W-:Y:S01]  /*6640*/  HADD2.F32 R101, -RZ, R102.H0_H0 ;  /* 0x20000066ff657230 */ /* 0x000fe20000004100 */
[----:B------:R-:W-:Y:S01]  /*6650*/  F2FP.F16.E4M3.UNPACK_B R112, R99.H1 ;  /* 0x00000063ff70723e */ /* 0x000fe200030006ff */
[----:B------:R-:W-:Y:S02]  /*6660*/  HADD2.F32 R99, -RZ, R100.H0_H0 ;  /* 0x20000064ff637230 */ /* 0x000fe40000004100 */
[C---:B------:R-:W-:Y:S01]  /*6670*/  FFMA R19, R81.reuse, R96, R19 ;  /* 0x0000006051137223 */ /* 0x040fe20000000013 */
[C---:B------:R-:W-:Y:S01]  /*6680*/  FFMA R16, R81.reuse, R97, R16 ;  /* 0x0000006151107223 */ /* 0x040fe20000000010 */
[----:B------:R-:W-:Y:S01]  /*6690*/  FFMA R17, R81, R98, R17 ;  /* 0x0000006251117223 */ /* 0x000fe20000000011 */
[----:B------:R-:W-:Y:S02]  /*66a0*/  HADD2.F32 R102, -RZ, R102.H1_H1 ;  /* 0x30000066ff667230 */ /* 0x000fe40000004100 */
[----:B------:R-:W-:Y:S01]  /*66b0*/  FMUL R18, R78, R22 ;  /* 0x000000164e127220 */ /* 0x000fe20000400000 */
[----:B------:R-:W-:Y:S01]  /*66c0*/  HADD2.F32 R100, -RZ, R100.H1_H1 ;  /* 0x30000064ff647230 */ /* 0x000fe20000004100 */
[----:B------:R-:W-:Y:S01]  /*66d0*/  F2FP.SATFINITE.E4M3.F32.PACK_AB_MERGE_C R159, R19, R3, RZ ;  /* 0x00000003139f723e */ /* 0x000fe200048070ff */
[--C-:B------:R-:W-:Y:S02]  /*66e0*/  HADD2.F32 R105, -RZ, R106.reuse.H0_H0 ;  /* 0x2000006aff697230 */ /* 0x100fe40000004100 */
[C---:B------:R-:W-:Y:S01]  /*66f0*/  FFMA R18, R81.reuse, R99, R18 ;  /* 0x0000006351127223 */ /* 0x040fe20000000012 */
[----:B------:R-:W-:Y:S01]  /*6700*/  HADD2.F32 R106, -RZ, R106.H1_H1 ;  /* 0x3000006aff6a7230 */ /* 0x000fe20000004100 */
[----:B------:R-:W-:Y:S01]  /*6710*/  F2FP.SATFINITE.E4M3.F32.PACK_AB_MERGE_C R159, R2, R0, R159 ;  /* 0x00000000029f723e */ /* 0x000fe2000480709f */
[----:B------:R-:W-:Y:S02]  /*6720*/  HADD2.F32 R109, -RZ, R110.H0_H0 ;  /* 0x2000006eff6d7230 */ /* 0x000fe40000004100 */
[C---:B------:R-:W-:Y:S01]  /*6730*/  FMUL R23, R78.reuse, R23 ;  /* 0x000000174e177220 */ /* 0x040fe20000400000 */
[--C-:B------:R-:W-:Y:S02]  /*6740*/  HADD2.F32 R103, -RZ, R104.reuse.H0_H0 ;  /* 0x20000068ff677230 */ /* 0x100fe40000004100 */
[C---:B------:R-:W-:Y:S01]  /*6750*/  FMUL R22, R78.reuse, R26 ;  /* 0x0000001a4e167220 */ /* 0x040fe20000400000 */
[----:B------:R-:W-:Y:S01]  /*6760*/  HADD2.F32 R104, -RZ, R104.H1_H1 ;  /* 0x30000068ff687230 */ /* 0x000fe20000004100 */
[----:B------:R1:W-:Y:S01]  /*6770*/  STS.128 [R168+UR43+0x2200], R156 ;  /* 0x0022009ca8007988 */ /* 0x0003e20008000c2b */
[C---:B------:R-:W-:Y:S01]  /*6780*/  FFMA R23, R81.reuse, R100, R23 ;  /* 0x0000006451177223 */ /* 0x040fe20000000017 */
[C---:B------:R-:W-:Y:S01]  /*6790*/  FFMA R20, R81.reuse, R101, R20 ;  /* 0x0000006551147223 */ /* 0x040fe20000000014 */
[C---:B------:R-:W-:Y:S01]  /*67a0*/  FFMA R21, R81.reuse, R102, R21 ;  /* 0x0000006651157223 */ /* 0x040fe20000000015 */
[----:B------:R-:W-:Y:S01]  /*67b0*/  FFMA R22, R81, R103, R22 ;  /* 0x0000006751167223 */ /* 0x000fe20000000016 */
[----:B------:R-:W-:Y:S01]  /*67c0*/  HADD2.F32 R110, -RZ, R110.H1_H1 ;  /* 0x3000006eff6e7230 */ /* 0x000fe20000004100 */
[----:B------:R-:W-:Y:S01]  /*67d0*/  F2FP.SATFINITE.E4M3.F32.PACK_AB_MERGE_C R160, R23, R18, RZ ;  /* 0x0000001217a0723e */ /* 0x000fe200048070ff */
[C---:B------:R-:W-:Y:S01]  /*67e0*/  FMUL R27, R78.reuse, R27 ;  /* 0x0000001b4e1b7220 */ /* 0x040fe20000400000 */
[--C-:B------:R-:W-:Y:S02]  /*67f0*/  HADD2.F32 R107, -RZ, R108.reuse.H0_H0 ;  /* 0x2000006cff6b7230 */ /* 0x100fe40000004100 */
[C---:B------:R-:W-:Y:S01]  /*6800*/  FMUL R26, R78.reuse, R30 ;  /* 0x0000001e4e1a7220 */ /* 0x040fe20000400000 */
[----:B------:R-:W-:Y:S01]  /*6810*/  HADD2.F32 R108, -RZ, R108.H1_H1 ;  /* 0x3000006cff6c7230 */ /* 0x000fe20000004100 */
[----:B------:R-:W-:Y:S01]  /*6820*/  F2FP.SATFINITE.E4M3.F32.PACK_AB_MERGE_C R160, R17, R16, R160 ;  /* 0x0000001011a0723e */ /* 0x000fe200048070a0 */
[C---:B------:R-:W-:Y:S01]  /*6830*/  FFMA R27, R81.reuse, R104, R27 ;  /* 0x00000068511b7223 */ /* 0x040fe2000000001b */
[C---:B------:R-:W-:Y:S01]  /*6840*/  FFMA R24, R81.reuse, R105, R24 ;  /* 0x0000006951187223 */ /* 0x040fe20000000018 */
[C---:B------:R-:W-:Y:S01]  /*6850*/  FFMA R25, R81.reuse, R106, R25 ;  /* 0x0000006a51197223 */ /* 0x040fe20000000019 */
[----:B------:R-:W-:Y:S01]  /*6860*/  FFMA R26, R81, R107, R26 ;  /* 0x0000006b511a7223 */ /* 0x000fe2000000001a */
[C---:B------:R-:W-:Y:S01]  /*6870*/  FMUL R31, R78.reuse, R31 ;  /* 0x0000001f4e1f7220 */ /* 0x040fe20000400000 */
[--C-:B------:R-:W-:Y:S01]  /*6880*/  HADD2.F32 R111, -RZ, R112.reuse.H0_H0 ;  /* 0x20000070ff6f7230 */ /* 0x100fe20000004100 */
[----:B------:R-:W-:Y:S01]  /*6890*/  F2FP.SATFINITE.E4M3.F32.PACK_AB_MERGE_C R161, R27, R22, RZ ;  /* 0x000000161ba1723e */ /* 0x000fe200048070ff */
[----:B------:R-:W-:Y:S02]  /*68a0*/  HADD2.F32 R112, -RZ, R112.H1_H1 ;  /* 0x30000070ff707230 */ /* 0x000fe40000004100 */
[C---:B------:R-:W-:Y:S01]  /*68b0*/  FFMA R31, R81.reuse, R108, R31 ;  /* 0x0000006c511f7223 */ /* 0x040fe2000000001f */
[----:B------:R-:W-:Y:S01]  /*68c0*/  FFMA R28, R81, R109, R28 ;  /* 0x0000006d511c7223 */ /* 0x000fe2000000001c */
[----:B------:R-:W-:Y:S01]  /*68d0*/  F2FP.SATFINITE.E4M3.F32.PACK_AB_MERGE_C R161, R21, R20, R161 ;  /* 0x0000001415a1723e */ /* 0x000fe200048070a1 */
[----:B------:R-:W-:Y:S01]  /*68e0*/  FFMA R29, R81, R110, R29 ;  /* 0x0000006e511d7223 */ /* 0x000fe2000000001d */
[C---:B------:R-:W-:Y:S01]  /*68f0*/  FMUL R30, R78.reuse, R34 ;  /* 0x000000224e1e7220 */ /* 0x040fe20000400000 */
[----:B------:R-:W-:Y:S01]  /*6900*/  F2FP.SATFINITE.E4M3.F32.PACK_AB_MERGE_C R162, R31, R26, RZ ;  /* 0x0000001a1fa2723e */ /* 0x000fe200048070ff */
[C---:B------:R-:W-:Y:S01]  /*6910*/  FMUL R35, R78.reuse, R35 ;  /* 0x000000234e237220 */ /* 0x040fe20000400000 */
[--C-:B------:R-:W-:Y:S02]  /*6920*/  HADD2.F32 R115, -RZ, R116.reuse.H0_H0 ;  /* 0x20000074ff737230 */ /* 0x100fe40000004100 */
[----:B------:R-:W-:Y:S01]  /*6930*/  FFMA R30, R81, R111, R30 ;  /* 0x0000006f511e7223 */ /* 0x000fe2000000001e */
[----:B------:R-:W-:Y:S01]  /*6940*/  F2FP.SATFINITE.E4M3.F32.PACK_AB_MERGE_C R162, R25, R24, R162 ;  /* 0x0000001819a2723e */ /* 0x000fe200048070a2 */
[C---:B------:R-:W-:Y:S01]  /*6950*/  FFMA R35, R81.reuse, R112, R35 ;  /* 0x0000007051237223 */ /* 0x040fe20000000023 */
[C---:B------:R-:W-:Y:S01]  /*6960*/  FFMA R32, R81.reuse, R113, R32 ;  /* 0x0000007151207223 */ /* 0x040fe20000000020 */
[----:B------:R-:W-:Y:S01]  /*6970*/  FFMA R33, R81, R114, R33 ;  /* 0x0000007251217223 */ /* 0x000fe20000000021 */
[----:B------:R-:W-:Y:S02]  /*6980*/  HADD2.F32 R116, -RZ, R116.H1_H1 ;  /* 0x30000074ff747230 */ /* 0x000fe40000004100 */
        /* <DEDUP_REMOVED lines=9> */
[----:B------:R-:W-:Y:S01]  /*6a20*/  HADD2.F32 R120, -RZ, R120.H1_H1 ;  /* 0x30000078ff787230 */ /* 0x000fe20000004100 */
[----:B------:R1:W-:Y:S01]  /*6a30*/  STS.128 [R178+0x2010], R160 ;  /* 0x002010a0b2007388 */ /* 0x0003e20000000c00 */
[----:B------:R-:W-:Y:S01]  /*6a40*/  F2FP.SATFINITE.E4M3.F32.PACK_AB_MERGE_C R184, R39, R34, RZ ;  /* 0x0000002227b8723e */ /* 0x000fe200048070ff */
[C---:B------:R-:W-:Y:S01]  /*6a50*/  FMUL R38, R78.reuse, R42 ;  /* 0x0000002a4e267220 */ /* 0x040fe20000400000 */
[C---:B------:R-:W-:Y:S01]  /*6a60*/  FMUL R43, R78.reuse, R43 ;  /* 0x0000002b4e2b7220 */ /* 0x040fe20000400000 */
[--C-:B------:R-:W-:Y:S01]  /*6a70*/  HADD2.F32 R123, -RZ, R124.reuse.H0_H0 ;  /* 0x2000007cff7b7230 */ /* 0x100fe20000004100 */
[----:B------:R-:W-:Y:S01]  /*6a80*/  F2FP.SATFINITE.E4M3.F32.PACK_AB_MERGE_C R184, R33, R32, R184 ;  /* 0x0000002021b8723e */ /* 0x000fe200048070b8 */
[C---:B------:R-:W-:Y:S01]  /*6a90*/  FFMA R38, R81.reuse, R119, R38 ;  /* 0x0000007751267223 */ /* 0x040fe20000000026 */
        /* <DEDUP_REMOVED lines=12> */
[C---:B------:R-:W-:Y:S01]  /*6b60*/  FFMA R45, R81.reuse, R126, R45 ;  /* 0x0000007e512d7223 */ /* 0x040fe2000000002d */
[----:B------:R-:W-:Y:S02]  /*6b70*/  HADD2.F32 R128, -RZ, R128.H1_H1 ;  /* 0x30000080ff807230 */ /* 0x000fe40000004100 */
[C---:B------:R-:W-:Y:S01]  /*6b80*/  FMUL R46, R78.reuse, R50 ;  /* 0x000000324e2e7220 */ /* 0x040fe20000400000 */
[C---:B------:R-:W-:Y:S01]  /*6b90*/  FMUL R51, R78.reuse, R51 ;  /* 0x000000334e337220 */ /* 0x040fe20000400000 */
[----:B------:R-:W-:Y:S02]  /*6ba0*/  HADD2.F32 R132, -RZ, R132.H1_H1 ;  /* 0x30000084ff847230 */ /* 0x000fe40000004100 */
[C---:B------:R-:W-:Y:S01]  /*6bb0*/  FMUL R50, R78.reuse, R54 ;  /* 0x000000364e327220 */ /* 0x040fe20000400000 */
[C---:B------:R-:W-:Y:S01]  /*6bc0*/  FFMA R46, R81.reuse, R127, R46 ;  /* 0x0000007f512e7223 */ /* 0x040fe2000000002e */
[C---:B------:R-:W-:Y:S01]  /*6bd0*/  FFMA R51, R81.reuse, R128, R51 ;  /* 0x0000008051337223 */ /* 0x040fe20000000033 */
[C---:B------:R-:W-:Y:S01]  /*6be0*/  FMUL R55, R78.reuse, R55 ;  /* 0x000000374e377220 */ /* 0x040fe20000400000 */
[C---:B------:R-:W-:Y:S01]  /*6bf0*/  FFMA R48, R81.reuse, R129, R48 ;  /* 0x0000008151307223 */ /* 0x040fe20000000030 */
[C---:B------:R-:W-:Y:S01]  /*6c00*/  FFMA R49, R81.reuse, R130, R49 ;  /* 0x0000008251317223 */ /* 0x040fe20000000031 */
[--C-:B------:R-:W-:Y:S02]  /*6c10*/  HADD2.F32 R135, -RZ, R136.reuse.H0_H0 ;  /* 0x20000088ff877230 */ /* 0x100fe40000004100 */
[C---:B------:R-:W-:Y:S01]  /*6c20*/  FFMA R50, R81.reuse, R131, R50 ;  /* 0x0000008351327223 */ /* 0x040fe20000000032 */
[----:B------:R-:W-:Y:S02]  /*6c30*/  HADD2.F32 R136, -RZ, R136.H1_H1 ;  /* 0x30000088ff887230 */ /* 0x000fe40000004100 */
[C---:B------:R-:W-:Y:S01]  /*6c40*/  FMUL R54, R78.reuse, R58 ;  /* 0x0000003a4e367220 */ /* 0x040fe20000400000 */
        /* <DEDUP_REMOVED lines=16> */
[----:B------:R-:W-:Y:S01]  /*6d50*/  FFMA R63, R81, R140, R63 ;  /* 0x0000008c513f7223 */ /* 0x000fe2000000003f */
[----:B------:R-:W-:Y:S01]  /*6d60*/  FMUL R67, R78, R67 ;  /* 0x000000434e437220 */ /* 0x000fe20000400000 */
[----:B------:R-:W-:Y:S01]  /*6d70*/  F2FP.SATFINITE.E4M3.F32.PACK_AB_MERGE_C R186, R47, R42, RZ ;  /* 0x0000002a2fba723e */ /* 0x000fe200048070ff */
[----:B------:R-:W-:Y:S01]  /*6d80*/  FFMA R60, R81, R83, R60 ;  /* 0x00000053513c7223 */ /* 0x000fe2000000003c */
[----:B------:R-:W-:Y:S01]  /*6d90*/  F2FP.SATFINITE.E4M3.F32.PACK_AB_MERGE_C R187, R51, R46, RZ ;  /* 0x0000002e33bb723e */ /* 0x000fe200048070ff */
[C---:B------:R-:W-:Y:S01]  /*6da0*/  FFMA R61, R81.reuse, R80, R61 ;  /* 0x00000050513d7223 */ /* 0x040fe2000000003d */
[C---:B------:R-:W-:Y:S01]  /*6db0*/  FFMA R62, R81.reuse, R85, R62 ;  /* 0x00000055513e7223 */ /* 0x040fe2000000003e */
[----:B------:R-:W-:Y:S01]  /*6dc0*/  FFMA R67, R81, R82, R67 ;  /* 0x0000005251437223 */ /* 0x000fe20000000043 */
[----:B------:R-:W-:Y:S02]  /*6dd0*/  F2FP.SATFINITE.E4M3.F32.PACK_AB_MERGE_C R186, R41, R40, R186 ;  /* 0x0000002829ba723e */ /* 0x000fe400048070ba */
[----:B------:R-:W-:Y:S02]  /*6de0*/  F2FP.SATFINITE.E4M3.F32.PACK_AB_MERGE_C R187, R45, R44, R187 ;  /* 0x0000002c2dbb723e */ /* 0x000fe400048070bb */
[----:B------:R-:W-:Y:S02]  /*6df0*/  F2FP.SATFINITE.E4M3.F32.PACK_AB_MERGE_C R188, R55, R50, RZ ;  /* 0x0000003237bc723e */ /* 0x000fe400048070ff */
[----:B------:R-:W-:Y:S01]  /*6e00*/  F2FP.SATFINITE.E4M3.F32.PACK_AB_MERGE_C R189, R59, R54, RZ ;  /* 0x000000363bbd723e */ /* 0x000fe200048070ff */
[----:B------:R1:W-:Y:S01]  /*6e10*/  STS.128 [R177+0x2020], R184 ;  /* 0x002020b8b1007388 */ /* 0x0003e20000000c00 */
[----:B------:R-:W-:Y:S02]  /*6e20*/  F2FP.SATFINITE.E4M3.F32.PACK_AB_MERGE_C R190, R63, R58, RZ ;  /* 0x0000003a3fbe723e */ /* 0x000fe400048070ff */
[----:B------:R-:W-:Y:S02]  /*6e30*/  F2FP.SATFINITE.E4M3.F32.PACK_AB_MERGE_C R183, R67, R62, RZ ;  /* 0x0000003e43b7723e */ /* 0x000fe400048070ff */
[----:B------:R-:W-:Y:S02]  /*6e40*/  F2FP.SATFINITE.E4M3.F32.PACK_AB_MERGE_C R188, R49, R48, R188 ;  /* 0x0000003031bc723e */ /* 0x000fe400048070bc */
[----:B------:R-:W-:Y:S02]  /*6e50*/  F2FP.SATFINITE.E4M3.F32.PACK_AB_MERGE_C R189, R53, R52, R189 ;  /* 0x0000003435bd723e */ /* 0x000fe400048070bd */
[----:B------:R-:W-:Y:S02]  /*6e60*/  F2FP.SATFINITE.E4M3.F32.PACK_AB_MERGE_C R190, R57, R56, R190 ;  /* 0x0000003839be723e */ /* 0x000fe400048070be */
[----:B------:R-:W-:Y:S02]  /*6e70*/  F2FP.SATFINITE.E4M3.F32.PACK_AB_MERGE_C R191, R61, R60, R183 ;  /* 0x0000003c3dbf723e */ /* 0x000fe400048070b7 */
[----:B------:R-:W-:Y:S03]  /*6e80*/  IADD3 R76, PT, PT, R76, 0x1, RZ ;  /* 0x000000014c4c7810 */ /* 0x000fe60007ffe0ff */
[----:B------:R1:W-:Y:S01]  /*6e90*/  STS.128 [R176+0x2030], R188 ;  /* 0x002030bcb0007388 */ /* 0x0003e20000000c00 */
[----:B------:R-:W-:Y:S01]  /*6ea0*/  @!PT LDS RZ, [RZ] ;  /* 0x00000000fffff984 */ /* 0x000fe20000000800 */
[----:B------:R-:W-:Y:S01]  /*6eb0*/  @!PT LDS RZ, [RZ] ;  /* 0x00000000fffff984 */ /* 0x000fe20000000800 */
[----:B------:R-:W-:Y:S01]  /*6ec0*/  @!PT LDS RZ, [RZ] ;  /* 0x00000000fffff984 */ /* 0x000fe20000000800 */
[----:B------:R-:W-:Y:S01]  /*6ed0*/  @!PT LDS RZ, [RZ] ;  /* 0x00000000fffff984 */ /* 0x000fe20000000800 */
[----:B------:R3:W-:Y:S07]  /*6ee0*/  MEMBAR.ALL.CTA ;  /* 0x0000000000007992 */ /* 0x0007ee0000008000 */
[----:B---3--:R-:W3:Y:S02]  /*6ef0*/  FENCE.VIEW.ASYNC.S ;  /* 0x00000000000073c6 */ /* 0x008ee40000000000 */
[----:B---3--:R-:W-:Y:S06]  /*6f00*/  BAR.SYNC.DEFER_BLOCKING 0x1, 0x80 ;  /* 0x0042000000007b1d */ /* 0x008fec0000010000 */
[----:B------:R-:W-:Y:S05]  /*6f10*/  @P0 BRA `(.L_x_111) ;  /* 0x0000000000340947 */ /* 0x000fea0003800000 */
[----:B------:R-:W-:Y:S01]  /*6f20*/  UIADD3 UR12, UPT, UPT, UR43, 0x2200, URZ ;  /* 0x000022002b0c7890 */ /* 0x000fe2000fffe0ff */
[----:B------:R-:W-:Y:S01]  /*6f30*/  R2UR UR9, R164 ;  /* 0x00000000a40972ca */ /* 0x000fe200000e0000 */
[----:B------:R-:W-:Y:S01]  /*6f40*/  UIADD3 UR10, UP0, UPT, UR46, 0x680, URZ ;  /* 0x000006802e0a7890 */ /* 0x000fe2000ff1e0ff */
[----:B------:R-:W-:Y:S01]  /*6f50*/  R2UR UR8, R155 ;  /* 0x000000009b0872ca */ /* 0x000fe200000e0000 */
[----:B------:R-:W-:Y:S02]  /*6f60*/  UMOV UR7, UR36 ;  /* 0x0000002400077c82 */ /* 0x000fe40008000000 */
[----:B------:R-:W-:Y:S01]  /*6f70*/  IMAD.U32 R179, RZ, RZ, UR12 ;  /* 0x0000000cffb37e24 */ /* 0x000fe2000f8e00ff */
[----:B------:R-:W-:Y:S04]  /*6f80*/  UIADD3.X UR11, UPT, UPT, URZ, UR47, URZ, UP0, !UPT ;  /* 0x0000002fff0b7290 */ /* 0x000fe800087fe4ff */
[----:B------:R-:W-:Y:S03]  /*6f90*/  R2UR UR4, R179 ;  /* 0x00000000b30472ca */ /* 0x000fe600000e0000 */
[----:B------:R-:W-:Y:S02]  /*6fa0*/  USHF.L.U32 UR5, UR9, 0x6, URZ ;  /* 0x0000000609057899 */ /* 0x000fe400080006ff */
[----:B------:R-:W-:Y:S09]  /*6fb0*/  USHF.L.U32 UR6, UR8, 0x7, URZ ;  /* 0x0000000708067899 */ /* 0x000ff200080006ff */
[----:B------:R3:W-:Y:S01]  /*6fc0*/  UTMASTG.3D [UR4], [UR10] ;  /* 0x000000040a0073b5 */ /* 0x0007e20008010000 */
[----:B------:R0:W-:Y:S01]  /*6fd0*/  UTMACMDFLUSH ;  /* 0x00000000000079b7 */ /* 0x0001e20000000000 */
[----:B---3--:R-:W-:Y:S04]  /*6fe0*/  DEPBAR.LE SB0, 0x0 ;  /* 0x000080000000791a */ /* 0x008fe80000000000 */
.L_x_111:
[----:B------:R-:W-:Y:S05]  /*6ff0*/  BSYNC.RECONVERGENT B0 ;  /* 0x0000000000007941 */ /* 0x000fea0003800200 */
.L_x_110:
[----:B------:R-:W-:Y:S01]  /*7000*/  BAR.SYNC.DEFER_BLOCKING 0x1, 0x80 ;  /* 0x0042000000007b1d */ /* 0x000fe20000010000 */
[----:B------:R-:W-:Y:S01]  /*7010*/  ISETP.NE.AND P2, PT, R180, RZ, PT ;  /* 0x000000ffb400720c */ /* 0x000fe20003f45270 */
[----:B------:R-:W-:Y:S01]  /*7020*/  IMAD.IADD R164, R75, 0x1, R143 ;  /* 0x000000014ba47824 */ /* 0x000fe200078e028f */
[----:B------:R-:W-:Y:S01]  /*7030*/  ISETP.NE.AND P0, PT, R182, 0x2, PT ;  /* 0x00000002b600780c */ /* 0x000fe20003f05270 */
[----:B------:R-:W-:Y:S01]  /*7040*/  IMAD.IADD R155, R77, 0x1, R154 ;  /* 0x000000014d9b7824 */ /* 0x000fe200078e029a */
[----:B------:R-:W-:Y:S02]  /*7050*/  ISETP.NE.AND P1, PT, R76, 0x4, PT ;  /* 0x000000044c00780c */ /* 0x000fe40003f25270 */
[----:B------:R-:W-:Y:S02]  /*7060*/  SEL R3, RZ, 0x1, P0 ;  /* 0x00000001ff037807 */ /* 0x000fe40000000000 */
[----:B------:R-:W-:Y:S02]  /*7070*/  SEL R0, RZ, 0x1, P1 ;  /* 0x00000001ff007807 */ /* 0x000fe40000800000 */
[----:B------:R-:W-:Y:S02]  /*7080*/  LOP3.LUT R174, R174, R3, RZ, 0x3c, !PT ;  /* 0x00000003aeae7212 */ /* 0x000fe400078e3cff */
[----:B------:R-:W-:Y:S02]  /*7090*/  LOP3.LUT R175, R175, R0, RZ, 0x3c, !PT ;  /* 0x00000000afaf7212 */ /* 0x000fe400078e3cff */
[----:B------:R-:W-:Y:S02]  /*70a0*/  @P2 R2UR UR36, R171 ;  /* 0x00000000ab2422ca */ /* 0x000fe400000e0000 */
[----:B------:R-:W-:Y:S02]  /*70b0*/  SEL R182, R182, RZ, P0 ;  /* 0x000000ffb6b67207 */ /* 0x000fe40000000000 */
[----:B------:R-:W-:Y:S01]  /*70c0*/  SEL R76, R76, RZ, P1 ;  /* 0x000000ff4c4c7207 */ /* 0x000fe20000800000 */
[----:B------:R-:W-:Y:S10]  /*70d0*/  @P2 BRA `(.L_x_112) ;  /* 0xffffffdc00742947 */ /* 0x000ff4000383ffff */
[----:B------:R-:W-:Y:S05]  /*70e0*/  EXIT ;  /* 0x000000000000794d */ /* 0x000fea0003800000 */
.L_x_24:
[----:B--2---:R2:W4:Y:S02]  /*70f0*/  SYNCS.PHASECHK.TRANS64.TRYWAIT P0, [R3+URZ+0xd0], R2 ;  /* 0x0000d002030075a7 */ /* 0x00452400080011ff */
[----:B----4-:R-:W-:Y:S05]  /*7100*/  @!P0 NANOSLEEP.SYNCS 0x989680 ;  /* 0x009896800000895d */ /* 0x010fea0003900000 */
[----:B------:R-:W4:Y:S02]  /*7110*/  @!P0 SYNCS.PHASECHK.TRANS64 P0, [R3+URZ+0xd0], R2 ;  /* 0x0000d002030085a7 */ /* 0x000f2400080010ff */
[----:B----4-:R-:W-:Y:S05]  /*7120*/  @!P0 BRA `(.L_x_24) ;  /* 0xfffffffc00f08947 */ /* 0x010fea000383ffff */
[----:B------:R-:W-:Y:S05]  /*7130*/  BRA `(.L_x_113) ;  /* 0xffffffa4009c7947 */ /* 0x000fea000383ffff */
.L_x_27:
[----:B-1----:R-:W-:-:S07]  /*7140*/  MOV R2, UR33 ;  /* 0x0000002100027c02 */ /* 0x002fce0008000f00 */
.L_x_114:
[----:B-1----:R1:W2:Y:S02]  /*7150*/  SYNCS.PHASECHK.TRANS64.TRYWAIT P0, [R2+URZ+0x20], R5 ;  /* 0x00002005020075a7 */ /* 0x0022a400080011ff */
[----:B--2---:R-:W-:Y:S05]  /*7160*/  @!P0 NANOSLEEP.SYNCS 0x989680 ;  /* 0x009896800000895d */ /* 0x004fea0003900000 */
[----:B------:R-:W2:Y:S02]  /*7170*/  @!P0 SYNCS.PHASECHK.TRANS64 P0, [R2+URZ+0x20], R5 ;  /* 0x00002005020085a7 */ /* 0x000ea400080010ff */
[----:B--2---:R-:W-:Y:S05]  /*7180*/  @!P0 BRA `(.L_x_114) ;  /* 0xfffffffc00f08947 */ /* 0x004fea000383ffff */
[----:B------:R-:W-:Y:S05]  /*7190*/  BRA `(.L_x_26) ;  /* 0xffffffa800047947 */ /* 0x000fea000383ffff */
.L_x_34:
[----:B-1----:R-:W-:-:S07]  /*71a0*/  MOV R2, UR17 ;  /* 0x0000001100027c02 */ /* 0x002fce0008000f00 */
.L_x_115:
[----:B-1----:R1:W2:Y:S02]  /*71b0*/  SYNCS.PHASECHK.TRANS64.TRYWAIT P0, [R2+URZ+0x20], R5 ;  /* 0x00002005020075a7 */ /* 0x0022a400080011ff */
[----:B--2---:R-:W-:Y:S05]  /*71c0*/  @!P0 NANOSLEEP.SYNCS 0x989680 ;  /* 0x009896800000895d */ /* 0x004fea0003900000 */
[----:B------:R-:W2:Y:S02]  /*71d0*/  @!P0 SYNCS.PHASECHK.TRANS64 P0, [R2+URZ+0x20], R5 ;  /* 0x00002005020085a7 */ /* 0x000ea400080010ff */
[----:B--2---:R-:W-:Y:S05]  /*71e0*/  @!P0 BRA `(.L_x_115) ;  /* 0xfffffffc00f08947 */ /* 0x004fea000383ffff */
[----:B------:R-:W-:Y:S05]  /*71f0*/  BRA `(.L_x_33) ;  /* 0xffffffa800c07947 */ /* 0x000fea000383ffff */
.L_x_39:
[----:B-1----:R1:W2:Y:S02]  /*7200*/  SYNCS.PHASECHK.TRANS64.TRYWAIT P0, [R2+URZ+0x60], R3 ;  /* 0x00006003020075a7 */ /* 0x0022a400080011ff */
[----:B--2---:R-:W-:Y:S05]  /*7210*/  @!P0 NANOSLEEP.SYNCS 0x989680 ;  /* 0x009896800000895d */ /* 0x004fea0003900000 */
[----:B------:R-:W2:Y:S02]  /*7220*/  @!P0 SYNCS.PHASECHK.TRANS64 P0, [R2+URZ+0x60], R3 ;  /* 0x00006003020085a7 */ /* 0x000ea400080010ff */
[----:B--2---:R-:W-:Y:S05]  /*7230*/  @!P0 BRA `(.L_x_39) ;  /* 0xfffffffc00f08947 */ /* 0x004fea000383ffff */
[----:B------:R-:W-:Y:S05]  /*7240*/  BRA `(.L_x_116) ;  /* 0xffffffac00647947 */ /* 0x000fea000383ffff */
.L_x_43:
[----:B---3--:R-:W-:-:S07]  /*7250*/  MOV R0, UR5 ;  /* 0x0000000500007c02 */ /* 0x008fce0008000f00 */
.L_x_117:
[----:B-1----:R1:W2:Y:S02]  /*7260*/  SYNCS.PHASECHK.TRANS64.TRYWAIT P0, [R0+URZ], R3 ;  /* 0x00000003000075a7 */ /* 0x0022a400080011ff */
[----:B--2---:R-:W-:Y:S05]  /*7270*/  @!P0 NANOSLEEP.SYNCS 0x989680 ;  /* 0x009896800000895d */ /* 0x004fea0003900000 */
[----:B------:R-:W2:Y:S02]  /*7280*/  @!P0 SYNCS.PHASECHK.TRANS64 P0, [R0+URZ], R3 ;  /* 0x00000003000085a7 */ /* 0x000ea400080010ff */
[----:B--2---:R-:W-:Y:S05]  /*7290*/  @!P0 BRA `(.L_x_117) ;  /* 0xfffffffc00f08947 */ /* 0x004fea000383ffff */
[----:B------:R-:W-:Y:S05]  /*72a0*/  BRA `(.L_x_118) ;  /* 0xffffffb000d47947 */ /* 0x000fea000383ffff */
.L_x_44:
[----:B---3--:R-:W-:-:S07]  /*72b0*/  MOV R0, UR5 ;  /* 0x0000000500007c02 */ /* 0x008fce0008000f00 */
.L_x_119:
[----:B-1----:R1:W2:Y:S02]  /*72c0*/  SYNCS.PHASECHK.TRANS64.TRYWAIT P0, [R0+URZ], R3 ;  /* 0x00000003000075a7 */ /* 0x0022a400080011ff */
[----:B--2---:R-:W-:Y:S05]  /*72d0*/  @!P0 NANOSLEEP.SYNCS 0x989680 ;  /* 0x009896800000895d */ /* 0x004fea0003900000 */
[----:B------:R-:W2:Y:S02]  /*72e0*/  @!P0 SYNCS.PHASECHK.TRANS64 P0, [R0+URZ], R3 ;  /* 0x00000003000085a7 */ /* 0x000ea400080010ff */
[----:B--2---:R-:W-:Y:S05]  /*72f0*/  @!P0 BRA `(.L_x_119) ;  /* 0xfffffffc00f08947 */ /* 0x004fea000383ffff */
[----:B------:R-:W-:Y:S05]  /*7300*/  BRA `(.L_x_120) ;  /* 0xffffffb000e07947 */ /* 0x000fea000383ffff */
.L_x_45:
[----:B---3--:R-:W-:-:S07]  /*7310*/  MOV R0, UR5 ;  /* 0x0000000500007c02 */ /* 0x008fce0008000f00 */
.L_x_121:
[----:B-1----:R1:W2:Y:S02]  /*7320*/  SYNCS.PHASECHK.TRANS64.TRYWAIT P0, [R0+URZ], R3 ;  /* 0x00000003000075a7 */ /* 0x0022a400080011ff */
[----:B--2---:R-:W-:Y:S05]  /*7330*/  @!P0 NANOSLEEP.SYNCS 0x989680 ;  /* 0x009896800000895d */ /* 0x004fea0003900000 */
[----:B------:R-:W2:Y:S02]  /*7340*/  @!P0 SYNCS.PHASECHK.TRANS64 P0, [R0+URZ], R3 ;  /* 0x00000003000085a7 */ /* 0x000ea400080010ff */
[----:B--2---:R-:W-:Y:S05]  /*7350*/  @!P0 BRA `(.L_x_121) ;  /* 0xfffffffc00f08947 */ /* 0x004fea000383ffff */
[----:B------:R-:W-:Y:S05]  /*7360*/  BRA `(.L_x_122) ;  /* 0xffffffb000ec7947 */ /* 0x000fea000383ffff */
.L_x_48:
[----:B-1----:R1:W2:Y:S02]  /*7370*/  SYNCS.PHASECHK.TRANS64.TRYWAIT P0, [R0+URZ+0xc0], R5 ;  /* 0x0000c005000075a7 */ /* 0x0022a400080011ff */
[----:B--2---:R-:W-:Y:S05]  /*7380*/  @!P0 NANOSLEEP.SYNCS 0x989680 ;  /* 0x009896800000895d */ /* 0x004fea0003900000 */
[----:B------:R-:W2:Y:S02]  /*7390*/  @!P0 SYNCS.PHASECHK.TRANS64 P0, [R0+URZ+0xc0], R5 ;  /* 0x0000c005000085a7 */ /* 0x000ea400080010ff */
[----:B--2---:R-:W-:Y:S05]  /*73a0*/  @!P0 BRA `(.L_x_48) ;  /* 0xfffffffc00f08947 */ /* 0x004fea000383ffff */
[----:B------:R-:W-:Y:S05]  /*73b0*/  BRA `(.L_x_123) ;  /* 0xffffffb4004c7947 */ /* 0x000fea000383ffff */
.L_x_49:
[----:B------:R-:W-:-:S07]  /*73c0*/  MOV R0, UR5 ;  /* 0x0000000500007c02 */ /* 0x000fce0008000f00 */
.L_x_124:
[----:B-1----:R1:W2:Y:S02]  /*73d0*/  SYNCS.PHASECHK.TRANS64.TRYWAIT P0, [R0+URZ+0x70], R7 ;  /* 0x00007007000075a7 */ /* 0x0022a400080011ff */
[----:B--2---:R-:W-:Y:S05]  /*73e0*/  @!P0 NANOSLEEP.SYNCS 0x989680 ;  /* 0x009896800000895d */ /* 0x004fea0003900000 */
[----:B------:R-:W2:Y:S02]  /*73f0*/  @!P0 SYNCS.PHASECHK.TRANS64 P0, [R0+URZ+0x70], R7 ;  /* 0x00007007000085a7 */ /* 0x000ea400080010ff */
[----:B--2---:R-:W-:Y:S05]  /*7400*/  @!P0 BRA `(.L_x_124) ;  /* 0xfffffffc00f08947 */ /* 0x004fea000383ffff */
[----:B------:R-:W-:Y:S05]  /*7410*/  BRA `(.L_x_125) ;  /* 0xffffffb4005c7947 */ /* 0x000fea000383ffff */
.L_x_50:
[----:B-1----:R1:W2:Y:S02]  /*7420*/  SYNCS.PHASECHK.TRANS64.TRYWAIT P1, [R0+URZ+0x60], R5 ;  /* 0x00006005000075a7 */ /* 0x0022a400080211ff */
[----:B--2---:R-:W-:Y:S05]  /*7430*/  @!P1 NANOSLEEP.SYNCS 0x989680 ;  /* 0x009896800000995d */ /* 0x004fea0003900000 */
[----:B------:R-:W2:Y:S02]  /*7440*/  @!P1 SYNCS.PHASECHK.TRANS64 P1, [R0+URZ+0x60], R5 ;  /* 0x00006005000095a7 */ /* 0x000ea400080210ff */
[----:B--2---:R-:W-:Y:S05]  /*7450*/  @!P1 BRA `(.L_x_50) ;  /* 0xfffffffc00f09947 */ /* 0x004fea000383ffff */
[----:B------:R-:W-:Y:S05]  /*7460*/  BRA `(.L_x_126) ;  /* 0xffffffb4008c7947 */ /* 0x000fea000383ffff */
.L_x_53:
[----:B------:R-:W-:-:S07]  /*7470*/  MOV R0, UR5 ;  /* 0x0000000500007c02 */ /* 0x000fce0008000f00 */
.L_x_127:
[----:B-1----:R1:W2:Y:S02]  /*7480*/  SYNCS.PHASECHK.TRANS64.TRYWAIT P0, [R0+URZ+0x70], R3 ;  /* 0x00007003000075a7 */ /* 0x0022a400080011ff */
[----:B--2---:R-:W-:Y:S05]  /*7490*/  @!P0 NANOSLEEP.SYNCS 0x989680 ;  /* 0x009896800000895d */ /* 0x004fea0003900000 */
[----:B------:R-:W2:Y:S02]  /*74a0*/  @!P0 SYNCS.PHASECHK.TRANS64 P0, [R0+URZ+0x70], R3 ;  /* 0x00007003000085a7 */ /* 0x000ea400080010ff */
[----:B--2---:R-:W-:Y:S05]  /*74b0*/  @!P0 BRA `(.L_x_127) ;  /* 0xfffffffc00f08947 */ /* 0x004fea000383ffff */
[----:B------:R-:W-:Y:S05]  /*74c0*/  BRA `(.L_x_52) ;  /* 0xffffffb400e07947 */ /* 0x000fea000383ffff */
.L_x_62:
[----:B-1----:R-:W-:-:S04]  /*74d0*/  MOV R4, UR6 ;  /* 0x0000000600047c02 */ /* 0x002fc80008000f00 */
[----:B------:R1:W2:Y:S03]  /*74e0*/  SYNCS.PHASECHK.TRANS64.TRYWAIT P0, [R4+URZ+0x8], R5 ;  /* 0x00000805040075a7 */ /* 0x0002a600080011ff */
[----:B--2---:R-:W-:Y:S05]  /*74f0*/  @!P0 NANOSLEEP.SYNCS 0x989680 ;  /* 0x009896800000895d */ /* 0x004fea0003900000 */
[----:B------:R-:W2:Y:S02]  /*7500*/  @!P0 SYNCS.PHASECHK.TRANS64 P0, [R4+URZ+0x8], R5 ;  /* 0x00000805040085a7 */ /* 0x000ea400080010ff */
[----:B--2---:R-:W-:Y:S05]  /*7510*/  @!P0 BRA `(.L_x_62) ;  /* 0xfffffffc00ec8947 */ /* 0x004fea000383ffff */
[----:B------:R-:W-:Y:S05]  /*7520*/  BRA `(.L_x_61) ;  /* 0xffffffb800947947 */ /* 0x000fea000383ffff */
.L_x_64:
[----:B------:R-:W-:Y:S01]  /*7530*/  BSSY B0, `(.L_x_128) ;  /* 0x0000006000007945 */ /* 0x000fe20003800000 */
[----:B------:R-:W-:-:S07]  /*7540*/  MOV R15, 0xffffffff ;  /* 0xffffffff000f7802 */ /* 0x000fce0000000f00 */
[----:B-1---5:R-:W-:Y:S05]  /*7550*/  WARPSYNC.COLLECTIVE R15, `(.L_x_129) ;  /* 0x000000000f0c7348 */ /* 0x022fea0003c00000 */
[----:B------:R-:W-:Y:S02]  /*7560*/  ELECT P6, UR79, PT ;  /* 0x00000000004f782f */ /* 0x000fe400038c0000 */
[----:B------:R-:W-:Y:S01]  /*7570*/  MOV R14, UR79 ;  /* 0x0000004f000e7c02 */ /* 0x000fe20008000f00 */
[----:B-1---5:R-:W-:Y:S10]  /*7580*/  ENDCOLLECTIVE ;  /* 0x000000000000791b */ /* 0x022ff40003800000 */
.L_x_129:
[----:B------:R-:W-:Y:S05]  /*7590*/  BSYNC B0 ;  /* 0x0000000000007941 */ /* 0x000fea0003800000 */
.L_x_128:
[----:B------:R-:W-:Y:S05]  /*75a0*/  BRA `(.L_x_130) ;  /* 0xffffffb800c47947 */ /* 0x000fea000383ffff */
.L_x_66:
[----:B-1----:R-:W-:-:S04]  /*75b0*/  MOV R2, UR6 ;  /* 0x0000000600027c02 */ /* 0x002fc80008000f00 */
[----:B------:R1:W2:Y:S03]  /*75c0*/  SYNCS.PHASECHK.TRANS64.TRYWAIT P0, [R2+URZ+0x8], R3 ;  /* 0x00000803020075a7 */ /* 0x0002a600080011ff */
[----:B--2---:R-:W-:Y:S05]  /*75d0*/  @!P0 NANOSLEEP.SYNCS 0x989680 ;  /* 0x009896800000895d */ /* 0x004fea0003900000 */
[----:B------:R-:W2:Y:S02]  /*75e0*/  @!P0 SYNCS.PHASECHK.TRANS64 P0, [R2+URZ+0x8], R3 ;  /* 0x00000803020085a7 */ /* 0x000ea400080010ff */
[----:B--2---:R-:W-:Y:S05]  /*75f0*/  @!P0 BRA `(.L_x_66) ;  /* 0xfffffffc00ec8947 */ /* 0x004fea000383ffff */
[----:B------:R-:W-:Y:S05]  /*7600*/  BRA `(.L_x_65) ;  /* 0xffffffb800c87947 */ /* 0x000fea000383ffff */
.L_x_67:
[----:B-1----:R1:W2:Y:S02]  /*7610*/  SYNCS.PHASECHK.TRANS64.TRYWAIT P0, [R0+URZ+0x60], R5 ;  /* 0x00006005000075a7 */ /* 0x0022a400080011ff */
[----:B--2---:R-:W-:Y:S05]  /*7620*/  @!P0 NANOSLEEP.SYNCS 0x989680 ;  /* 0x009896800000895d */ /* 0x004fea0003900000 */
[----:B------:R-:W2:Y:S02]  /*7630*/  @!P0 SYNCS.PHASECHK.TRANS64 P0, [R0+URZ+0x60], R5 ;  /* 0x00006005000085a7 */ /* 0x000ea400080010ff */
[----:B--2---:R-:W-:Y:S05]  /*7640*/  @!P0 BRA `(.L_x_67) ;  /* 0xfffffffc00f08947 */ /* 0x004fea000383ffff */
[----:B------:R-:W-:Y:S05]  /*7650*/  BRA `(.L_x_131) ;  /* 0xffffffbc00b47947 */ /* 0x000fea000383ffff */
.L_x_69:
[----:B------:R-:W-:-:S07]  /*7660*/  MOV R0, UR9 ;  /* 0x0000000900007c02 */ /* 0x000fce0008000f00 */
.L_x_132:
[----:B-1----:R1:W2:Y:S02]  /*7670*/  SYNCS.PHASECHK.TRANS64.TRYWAIT P0, [R0+URZ+0xa0], R5 ;  /* 0x0000a005000075a7 */ /* 0x0022a400080011ff */
[----:B--2---:R-:W-:Y:S05]  /*7680*/  @!P0 NANOSLEEP.SYNCS 0x989680 ;  /* 0x009896800000895d */ /* 0x004fea0003900000 */
[----:B------:R-:W2:Y:S02]  /*7690*/  @!P0 SYNCS.PHASECHK.TRANS64 P0, [R0+URZ+0xa0], R5 ;  /* 0x0000a005000085a7 */ /* 0x000ea400080010ff */
[----:B--2---:R-:W-:Y:S05]  /*76a0*/  @!P0 BRA `(.L_x_132) ;  /* 0xfffffffc00f08947 */ /* 0x004fea000383ffff */
[----:B------:R-:W-:Y:S05]  /*76b0*/  BRA `(.L_x_133) ;  /* 0xffffffc000007947 */ /* 0x000fea000383ffff */
.L_x_72:
[----:B------:R-:W-:Y:S07]  /*76c0*/  MOV R0, UR8 ;  /* 0x0000000800007c02 */ /* 0x000fee0008000f00 */
.L_x_134:
[----:B-1----:R1:W2:Y:S02]  /*76d0*/  SYNCS.PHASECHK.TRANS64.TRYWAIT P0, [R0+URZ], R5 ;  /* 0x00000005000075a7 */ /* 0x0022a400080011ff */
[----:B--2---:R-:W-:Y:S05]  /*76e0*/  @!P0 NANOSLEEP.SYNCS 0x989680 ;  /* 0x009896800000895d */ /* 0x004fea0003900000 */
[----:B------:R-:W2:Y:S02]  /*76f0*/  @!P0 SYNCS.PHASECHK.TRANS64 P0, [R0+URZ], R5 ;  /* 0x00000005000085a7 */ /* 0x000ea400080010ff */
[----:B--2---:R-:W-:Y:S05]  /*7700*/  @!P0 BRA `(.L_x_134) ;  /* 0xfffffffc00f08947 */ /* 0x004fea000383ffff */
[----:B------:R-:W-:Y:S05]  /*7710*/  BRA `(.L_x_71) ;  /* 0xffffffc000147947 */ /* 0x000fea000383ffff */
.L_x_76:
[----:B-1----:R-:W-:-:S07]  /*7720*/  MOV R0, UR8 ;  /* 0x0000000800007c02 */ /* 0x002fce0008000f00 */
.L_x_135:
[----:B-1----:R1:W2:Y:S02]  /*7730*/  SYNCS.PHASECHK.TRANS64.TRYWAIT P0, [R0+URZ], R3 ;  /* 0x00000003000075a7 */ /* 0x0022a400080011ff */
[----:B--2---:R-:W-:Y:S05]  /*7740*/  @!P0 NANOSLEEP.SYNCS 0x989680 ;  /* 0x009896800000895d */ /* 0x004fea0003900000 */
[----:B------:R-:W2:Y:S02]  /*7750*/  @!P0 SYNCS.PHASECHK.TRANS64 P0, [R0+URZ], R3 ;  /* 0x00000003000085a7 */ /* 0x000ea400080010ff */
[----:B--2---:R-:W-:Y:S05]  /*7760*/  @!P0 BRA `(.L_x_135) ;  /* 0xfffffffc00f08947 */ /* 0x004fea000383ffff */
[----:B------:R-:W-:Y:S05]  /*7770*/  BRA `(.L_x_136) ;  /* 0xffffffc400087947 */ /* 0x000fea000383ffff */
.L_x_77:
[----:B------:R-:W-:-:S07]  /*7780*/  MOV R0, UR8 ;  /* 0x0000000800007c02 */ /* 0x000fce0008000f00 */
.L_x_137:
[----:B-1----:R1:W2:Y:S02]  /*7790*/  SYNCS.PHASECHK.TRANS64.TRYWAIT P0, [R0+URZ], R3 ;  /* 0x00000003000075a7 */ /* 0x0022a400080011ff */
[----:B--2---:R-:W-:Y:S05]  /*77a0*/  @!P0 NANOSLEEP.SYNCS 0x989680 ;  /* 0x009896800000895d */ /* 0x004fea0003900000 */
[----:B------:R-:W2:Y:S02]  /*77b0*/  @!P0 SYNCS.PHASECHK.TRANS64 P0, [R0+URZ], R3 ;  /* 0x00000003000085a7 */ /* 0x000ea400080010ff */
[----:B--2---:R-:W-:Y:S05]  /*77c0*/  @!P0 BRA `(.L_x_137) ;  /* 0xfffffffc00f08947 */ /* 0x004fea000383ffff */
[----:B------:R-:W-:Y:S05]  /*77d0*/  BRA `(.L_x_138) ;  /* 0xffffffc400147947 */ /* 0x000fea000383ffff */
.L_x_78:
[----:B------:R-:W-:-:S07]  /*77e0*/  MOV R0, UR8 ;  /* 0x0000000800007c02 */ /* 0x000fce0008000f00 */
.L_x_139:
[----:B-1----:R1:W2:Y:S02]  /*77f0*/  SYNCS.PHASECHK.TRANS64.TRYWAIT P0, [R0+URZ], R3 ;  /* 0x00000003000075a7 */ /* 0x0022a400080011ff */
[----:B--2---:R-:W-:Y:S05]  /*7800*/  @!P0 NANOSLEEP.SYNCS 0x989680 ;  /* 0x009896800000895d */ /* 0x004fea0003900000 */
[----:B------:R-:W2:Y:S02]  /*7810*/  @!P0 SYNCS.PHASECHK.TRANS64 P0, [R0+URZ], R3 ;  /* 0x00000003000085a7 */ /* 0x000ea400080010ff */
[----:B--2---:R-:W-:Y:S05]  /*7820*/  @!P0 BRA `(.L_x_139) ;  /* 0xfffffffc00f08947 */ /* 0x004fea000383ffff */
[----:B------:R-:W-:Y:S05]  /*7830*/  BRA `(.L_x_140) ;  /* 0xffffffc400207947 */ /* 0x000fea000383ffff */
.L_x_81:
[----:B------:R-:W-:-:S07]  /*7840*/  MOV R0, UR7 ;  /* 0x0000000700007c02 */ /* 0x000fce0008000f00 */
.L_x_141:
[----:B-1----:R1:W2:Y:S02]  /*7850*/  SYNCS.PHASECHK.TRANS64.TRYWAIT P1, [R0+URZ+0xe0], R3 ;  /* 0x0000e003000075a7 */ /* 0x0022a400080211ff */
[----:B--2---:R-:W-:Y:S05]  /*7860*/  @!P1 NANOSLEEP.SYNCS 0x989680 ;  /* 0x009896800000995d */ /* 0x004fea0003900000 */
[----:B------:R-:W2:Y:S02]  /*7870*/  @!P1 SYNCS.PHASECHK.TRANS64 P1, [R0+URZ+0xe0], R3 ;  /* 0x0000e003000095a7 */ /* 0x000ea400080210ff */
[----:B--2---:R-:W-:Y:S05]  /*7880*/  @!P1 BRA `(.L_x_141) ;  /* 0xfffffffc00f09947 */ /* 0x004fea000383ffff */
[----:B------:R-:W-:Y:S05]  /*7890*/  BRA `(.L_x_142) ;  /* 0xffffffc4006c7947 */ /* 0x000fea000383ffff */
.L_x_86:
[----:B--2---:R2:W4:Y:S02]  /*78a0*/  SYNCS.PHASECHK.TRANS64.TRYWAIT P0, [R0+URZ+0x60], R3 ;  /* 0x00006003000075a7 */ /* 0x00452400080011ff */
[----:B----4-:R-:W-:Y:S05]  /*78b0*/  @!P0 NANOSLEEP.SYNCS 0x989680 ;  /* 0x009896800000895d */ /* 0x010fea0003900000 */
[----:B------:R-:W4:Y:S02]  /*78c0*/  @!P0 SYNCS.PHASECHK.TRANS64 P0, [R0+URZ+0x60], R3 ;  /* 0x00006003000085a7 */ /* 0x000f2400080010ff */
[----:B----4-:R-:W-:Y:S05]  /*78d0*/  @!P0 BRA `(.L_x_86) ;  /* 0xfffffffc00f08947 */ /* 0x010fea000383ffff */
[----:B------:R-:W-:Y:S05]  /*78e0*/  BRA `(.L_x_143) ;  /* 0xffffffc800707947 */ /* 0x000fea000383ffff */
.L_x_89:
[----:B------:R-:W-:Y:S07]  /*78f0*/  MOV R0, UR6 ;  /* 0x0000000600007c02 */ /* 0x000fee0008000f00 */
.L_x_144:
[----:B--2---:R2:W4:Y:S02]  /*7900*/  SYNCS.PHASECHK.TRANS64.TRYWAIT P0, [R0+URZ+0x58], R3 ;  /* 0x00005803000075a7 */ /* 0x00452400080011ff */
[----:B----4-:R-:W-:Y:S05]  /*7910*/  @!P0 NANOSLEEP.SYNCS 0x989680 ;  /* 0x009896800000895d */ /* 0x010fea0003900000 */
[----:B------:R-:W4:Y:S02]  /*7920*/  @!P0 SYNCS.PHASECHK.TRANS64 P0, [R0+URZ+0x58], R3 ;  /* 0x00005803000085a7 */ /* 0x000f2400080010ff */
[----:B----4-:R-:W-:Y:S05]  /*7930*/  @!P0 BRA `(.L_x_144) ;  /* 0xfffffffc00f08947 */ /* 0x010fea000383ffff */
[----:B------:R-:W-:Y:S05]  /*7940*/  BRA `(.L_x_88) ;  /* 0xffffffcc005c7947 */ /* 0x000fea000383ffff */
.L_x_92:
[----:B------:R-:W-:Y:S07]  /*7950*/  MOV R3, UR6 ;  /* 0x0000000600037c02 */ /* 0x000fee0008000f00 */
.L_x_145:
[----:B-1----:R1:W2:Y:S02]  /*7960*/  SYNCS.PHASECHK.TRANS64.TRYWAIT P2, [R3+URZ+0x48], R26 ;  /* 0x0000481a030075a7 */ /* 0x0022a400080411ff */
[----:B--2---:R-:W-:Y:S05]  /*7970*/  @!P2 NANOSLEEP.SYNCS 0x989680 ;  /* 0x009896800000a95d */ /* 0x004fea0003900000 */
[----:B------:R-:W2:Y:S02]  /*7980*/  @!P2 SYNCS.PHASECHK.TRANS64 P2, [R3+URZ+0x48], R26 ;  /* 0x0000481a0300a5a7 */ /* 0x000ea400080410ff */
[----:B--2---:R-:W-:Y:S05]  /*7990*/  @!P2 BRA `(.L_x_145) ;  /* 0xfffffffc00f0a947 */ /* 0x004fea000383ffff */
[----:B------:R-:W-:Y:S05]  /*79a0*/  BRA `(.L_x_146) ;  /* 0xffffffcc00f07947 */ /* 0x000fea000383ffff */
.L_x_95:
[----:B---3--:R3:W4:Y:S02]  /*79b0*/  SYNCS.PHASECHK.TRANS64.TRYWAIT P0, [R0+URZ+0x60], R3 ;  /* 0x00006003000075a7 */ /* 0x00872400080011ff */
[----:B----4-:R-:W-:Y:S05]  /*79c0*/  @!P0 NANOSLEEP.SYNCS 0x989680 ;  /* 0x009896800000895d */ /* 0x010fea0003900000 */
[----:B------:R-:W4:Y:S02]  /*79d0*/  @!P0 SYNCS.PHASECHK.TRANS64 P0, [R0+URZ+0x60], R3 ;  /* 0x00006003000085a7 */ /* 0x000f2400080010ff */
[----:B----4-:R-:W-:Y:S05]  /*79e0*/  @!P0 BRA `(.L_x_95) ;  /* 0xfffffffc00f08947 */ /* 0x010fea000383ffff */
[----:B------:R-:W-:Y:S05]  /*79f0*/  BRA `(.L_x_147) ;  /* 0xffffffd400407947 */ /* 0x000fea000383ffff */
.L_x_106:
[----:B-1----:R-:W-:Y:S04]  /*7a00*/  MOV R0, UR43 ;  /* 0x0000002b00007c02 */ /* 0x002fe80008000f00 */
[----:B------:R1:W2:Y:S03]  /*7a10*/  SYNCS.PHASECHK.TRANS64.TRYWAIT P1, [R0+URZ+0x40], R3 ;  /* 0x00004003000075a7 */ /* 0x0002a600080211ff */
[----:B--2---:R-:W-:Y:S05]  /*7a20*/  @!P1 NANOSLEEP.SYNCS 0x989680 ;  /* 0x009896800000995d */ /* 0x004fea0003900000 */
[----:B------:R-:W2:Y:S02]  /*7a30*/  @!P1 SYNCS.PHASECHK.TRANS64 P1, [R0+URZ+0x40], R3 ;  /* 0x00004003000095a7 */ /* 0x000ea400080210ff */
[----:B--2---:R-:W-:Y:S05]  /*7a40*/  @!P1 BRA `(.L_x_106) ;  /* 0xfffffffc00ec9947 */ /* 0x004fea000383ffff */
[----:B------:R-:W-:Y:S05]  /*7a50*/  BRA `(.L_x_105) ;  /* 0xffffffe0003c7947 */ /* 0x000fea000383ffff */
.L_x_108:
[----:B------:R1:W1:Y:S02]  /*7a60*/  SYNCS.PHASECHK.TRANS64.TRYWAIT P1, [R181+URZ+0x80], R2 ;  /* 0x00008002b50075a7 */ /* 0x00026400080211ff */
[----:B-1----:R-:W-:Y:S05]  /*7a70*/  @!P1 NANOSLEEP.SYNCS 0x989680 ;  /* 0x009896800000995d */ /* 0x002fea0003900000 */
[----:B------:R-:W1:Y:S02]  /*7a80*/  @!P1 SYNCS.PHASECHK.TRANS64 P1, [R181+URZ+0x80], R2 ;  /* 0x00008002b50095a7 */ /* 0x000e6400080210ff */
[----:B-1----:R-:W-:Y:S05]  /*7a90*/  @!P1 BRA `(.L_x_108) ;  /* 0xfffffffc00f09947 */ /* 0x002fea000383ffff */
[----:B------:R-:W-:Y:S05]  /*7aa0*/  BRA `(.L_x_107) ;  /* 0xffffffe000807947 */ /* 0x000fea000383ffff */
        .weak           $__internal_0_$__cuda_sm10x_tcgen05_guardrail_trap_col_being_dealloced_not_returned_by_alloc
        .type           $__internal_0_$__cuda_sm10x_tcgen05_guardrail_trap_col_being_dealloced_not_returned_by_alloc,@function
        .size           $__internal_0_$__cuda_sm10x_tcgen05_guardrail_trap_col_being_dealloced_not_returned_by_alloc,($__internal_1_$__cuda_sm10x_tcgen05_guardrail_trap_phase_invalid_during_alloc - $__internal_0_$__cuda_sm10x_tcgen05_guardrail_trap_col_being_dealloced_not_returned_by_alloc)
$__internal_0_$__cuda_sm10x_tcgen05_guardrail_trap_col_being_dealloced_not_returned_by_alloc:
[----:B------:R-:W-:Y:S05]  /*7ab0*/  BPT.TRAP 0x1 ;  /* 0x000000040000795c */ /* 0x000fea0000300000 */
[----:B------:R-:W-:-:S04]  /*7ac0*/  HFMA2 R3, -RZ, RZ, 0, 0 ;  /* 0x00000000ff037431 */ /* 0x000fc800000001ff */
[----:B------:R-:W-:Y:S05]  /*7ad0*/  RET.REL.NODEC R2 `(_ZN7cutlass13device_kernelINS_4gemm6kernel13GemmUniversalIN4cute5tupleIJiiiiEEENS1_10collective13CollectiveMmaINS1_35MainloopSm100TmaUmmaWarpSpecializedILi4ELi2ELi4ENS5_IJNS4_1CILi2EEENSA_ILi1EEESC_EEEEENS5_IJNSA_ILi256EEENSA_ILi64EEENSA_ILi128EEEEEENS_12float_e4m3_tENS5_IJlSC_lEEESJ_SK_NS4_8TiledMMAINS4_8MMA_AtomIJNS4_10MMA_TraitsINS4_25SM100_MMA_F8F6F4_2x1SM_SSEJSJ_SJ_fSF_SG_NS4_17integral_constantINS4_4UMMA5MajorELSR_0EEESS_NSP_INSQ_7ScaleInELST_0EEESU_EEEEEENS4_6LayoutINS5_IJSC_SC_SC_EEENS5_IJNSA_ILi0EEESZ_SZ_EEEEENS5_IJNS4_10UnderscoreES12_S12_EEEEENS4_18SM100_TMA_2SM_LOADENS4_14ComposedLayoutINS4_7SwizzleILi3ELi4ELi3EEENS4_18smem_ptr_flag_bitsILi8EEENSX_INS5_IJNSA_ILi8EEESH_EEENS5_IJSH_SC_EEEEEEEvNS4_8identityES15_S1F_vS1G_EENS_8epilogue10collective18CollectiveEpilogueINS1I_23Sm100TmaWarpSpecializedILi1ELi1ELi64ELb0ELb0EEEJNS5_IJSH_SG_SH_EEENS5_IJNSX_ISH_SC_EENSX_ISG_SC_EEEEESJ_SK_SJ_SK_NS1I_6fusion15FusionCallbacksIS1M_NS1R_17LinearCombinationISJ_fSJ_fLNS_15FloatRoundStyleE2EEES1N_S1Q_JEEENS4_5SM1004TMEM4LOAD26SM100_TMEM_LOAD_32dp32b64xENS4_13SM90_TMA_LOADENS16_INS17_ILi2ELi4ELi3EEES1A_NSX_INS5_IJS1B_SG_EEENS5_IJSG_SC_EEEEEEENS4_39AutoVectorizingCopyWithAssumedAlignmentILi128EEENS4_14SM90_TMA_STOREES26_S28_S28_EEEvvEEEEvNT_6ParamsE) ;  /* 0xffffff8402487950 */ /* 0x000fea0003c3ffff */
        .weak           $__internal_1_$__cuda_sm10x_tcgen05_guardrail_trap_phase_invalid_during_alloc
        .type           $__internal_1_$__cuda_sm10x_tcgen05_guardrail_trap_phase_invalid_during_alloc,@function
        .size           $__internal_1_$__cuda_sm10x_tcgen05_guardrail_trap_phase_invalid_during_alloc,($__internal_2_$__cuda_sm10x_tcgen05_guardrail_trap_unallocated_columns_being_dealloced - $__internal_1_$__cuda_sm10x_tcgen05_guardrail_trap_phase_invalid_during_alloc)
$__internal_1_$__cuda_sm10x_tcgen05_guardrail_trap_phase_invalid_during_alloc:
[----:B------:R-:W-:Y:S05]  /*7ae0*/  BPT.TRAP 0x1 ;  /* 0x000000040000795c */ /* 0x000fea0000300000 */
[----:B------:R-:W-:-:S04]  /*7af0*/  MOV R3, 0x0 ;  /* 0x0000000000037802 */ /* 0x000fc80000000f00 */
[----:B------:R-:W-:Y:S05]  /*7b00*/  RET.REL.NODEC R2 `(_ZN7cutlass13device_kernelINS_4gemm6kernel13GemmUniversalIN4cute5tupleIJiiiiEEENS1_10collective13CollectiveMmaINS1_35MainloopSm100TmaUmmaWarpSpecializedILi4ELi2ELi4ENS5_IJNS4_1CILi2EEENSA_ILi1EEESC_EEEEENS5_IJNSA_ILi256EEENSA_ILi64EEENSA_ILi128EEEEEENS_12float_e4m3_tENS5_IJlSC_lEEESJ_SK_NS4_8TiledMMAINS4_8MMA_AtomIJNS4_10MMA_TraitsINS4_25SM100_MMA_F8F6F4_2x1SM_SSEJSJ_SJ_fSF_SG_NS4_17integral_constantINS4_4UMMA5MajorELSR_0EEESS_NSP_INSQ_7ScaleInELST_0EEESU_EEEEEENS4_6LayoutINS5_IJSC_SC_SC_EEENS5_IJNSA_ILi0EEESZ_SZ_EEEEENS5_IJNS4_10UnderscoreES12_S12_EEEEENS4_18SM100_TMA_2SM_LOADENS4_14ComposedLayoutINS4_7SwizzleILi3ELi4ELi3EEENS4_18smem_ptr_flag_bitsILi8EEENSX_INS5_IJNSA_ILi8EEESH_EEENS5_IJSH_SC_EEEEEEEvNS4_8identityES15_S1F_vS1G_EENS_8epilogue10collective18CollectiveEpilogueINS1I_23Sm100TmaWarpSpecializedILi1ELi1ELi64ELb0ELb0EEEJNS5_IJSH_SG_SH_EEENS5_IJNSX_ISH_SC_EENSX_ISG_SC_EEEEESJ_SK_SJ_SK_NS1I_6fusion15FusionCallbacksIS1M_NS1R_17LinearCombinationISJ_fSJ_fLNS_15FloatRoundStyleE2EEES1N_S1Q_JEEENS4_5SM1004TMEM4LOAD26SM100_TMEM_LOAD_32dp32b64xENS4_13SM90_TMA_LOADENS16_INS17_ILi2ELi4ELi3EEES1A_NSX_INS5_IJS1B_SG_EEENS5_IJSG_SC_EEEEEEENS4_39AutoVectorizingCopyWithAssumedAlignmentILi128EEENS4_14SM90_TMA_STOREES26_S28_S28_EEEvvEEEEvNT_6ParamsE) ;  /* 0xffffff84023c7950 */ /* 0x000fea0003c3ffff */
        .weak           $__internal_2_$__cuda_sm10x_tcgen05_guardrail_trap_unallocated_columns_being_dealloced
        .type           $__internal_2_$__cuda_sm10x_tcgen05_guardrail_trap_unallocated_columns_being_dealloced,@function
        .size           $__internal_2_$__cuda_sm10x_tcgen05_guardrail_trap_unallocated_columns_being_dealloced,(.L_x_149 - $__internal_2_$__cuda_sm10x_tcgen05_guardrail_trap_unallocated_columns_being_dealloced)
$__internal_2_$__cuda_sm10x_tcgen05_guardrail_trap_unallocated_columns_being_dealloced:
[----:B------:R-:W-:Y:S05]  /*7b10*/  BPT.TRAP 0x1 ;  /* 0x000000040000795c */ /* 0x000fea0000300000 */
[----:B------:R-:W-:-:S04]  /*7b20*/  HFMA2 R3, -RZ, RZ, 0, 0 ;  /* 0x00000000ff037431 */ /* 0x000fc800000001ff */
[----:B------:R-:W-:Y:S05]  /*7b30*/  RET.REL.NODEC R2 `(_ZN7cutlass13device_kernelINS_4gemm6kernel13GemmUniversalIN4cute5tupleIJiiiiEEENS1_10collective13CollectiveMmaINS1_35MainloopSm100TmaUmmaWarpSpecializedILi4ELi2ELi4ENS5_IJNS4_1CILi2EEENSA_ILi1EEESC_EEEEENS5_IJNSA_ILi256EEENSA_ILi64EEENSA_ILi128EEEEEENS_12float_e4m3_tENS5_IJlSC_lEEESJ_SK_NS4_8TiledMMAINS4_8MMA_AtomIJNS4_10MMA_TraitsINS4_25SM100_MMA_F8F6F4_2x1SM_SSEJSJ_SJ_fSF_SG_NS4_17integral_constantINS4_4UMMA5MajorELSR_0EEESS_NSP_INSQ_7ScaleInELST_0EEESU_EEEEEENS4_6LayoutINS5_IJSC_SC_SC_EEENS5_IJNSA_ILi0EEESZ_SZ_EEEEENS5_IJNS4_10UnderscoreES12_S12_EEEEENS4_18SM100_TMA_2SM_LOADENS4_14ComposedLayoutINS4_7SwizzleILi3ELi4ELi3EEENS4_18smem_ptr_flag_bitsILi8EEENSX_INS5_IJNSA_ILi8EEESH_EEENS5_IJSH_SC_EEEEEEEvNS4_8identityES15_S1F_vS1G_EENS_8epilogue10collective18CollectiveEpilogueINS1I_23Sm100TmaWarpSpecializedILi1ELi1ELi64ELb0ELb0EEEJNS5_IJSH_SG_SH_EEENS5_IJNSX_ISH_SC_EENSX_ISG_SC_EEEEESJ_SK_SJ_SK_NS1I_6fusion15FusionCallbacksIS1M_NS1R_17LinearCombinationISJ_fSJ_fLNS_15FloatRoundStyleE2EEES1N_S1Q_JEEENS4_5SM1004TMEM4LOAD26SM100_TMEM_LOAD_32dp32b64xENS4_13SM90_TMA_LOADENS16_INS17_ILi2ELi4ELi3EEES1A_NSX_INS5_IJS1B_SG_EEENS5_IJSG_SC_EEEEEEENS4_39AutoVectorizingCopyWithAssumedAlignmentILi128EEENS4_14SM90_TMA_STOREES26_S28_S28_EEEvvEEEEvNT_6ParamsE) ;  /* 0xffffff8402307950 */ /* 0x000fea0003c3ffff */
.L_x_148:
[----:B------:R-:W-:-:S00]  /*7b40*/  BRA `(.L_x_148) ;  /* 0xfffffffc00fc7947 */ /* 0x000fc0000383ffff */
[----:B------:R-:W-:-:S00]  /*7b50*/  NOP ;  /* 0x0000000000007918 */ /* 0x000fc00000000000 */
        /* <DEDUP_REMOVED lines=10> */
.L_x_149:


//--------------------- .nv.global.init           --------------------------
	.section	.nv.global.init,"aw",@progbits
.nv.global.init:
	.type		$str$27,@object
	.size		$str$27,($str$28 - $str$27)
$str$27:
        /*0000*/ 	.byte	0x28, 0x61, 0x64, 0x64, 0x72, 0x65, 0x73, 0x73, 0x20, 0x26, 0x20, 0x6d, 0x61, 0x73, 0x6b, 0x29
        /*0010*/ 	.byte	0x20, 0x3d, 0x3d, 0x20, 0x30, 0x00
	.type		$str$28,@object
	.size		$str$28,($str$26 - $str$28)
$str$28:
        /*0016*/ 	.byte	0x2f, 0x74, 0x6d, 0x70, 0x2f, 0x63, 0x75, 0x74, 0x6c, 0x61, 0x73, 0x73, 0x5f, 0x73, 0x77, 0x65
        /*0026*/ 	.byte	0x65, 0x70, 0x5f, 0x73, 0x72, 0x63, 0x2f, 0x69, 0x6e, 0x63, 0x6c, 0x75, 0x64, 0x65, 0x2f, 0x63
        /*0036*/ 	.byte	0x75, 0x74, 0x65, 0x2f, 0x70, 0x6f, 0x69, 0x6e, 0x74, 0x65, 0x72, 0x5f, 0x66, 0x6c, 0x61, 0x67
        /*0046*/ 	.byte	0x67, 0x65, 0x64, 0x2e, 0x68, 0x70, 0x70, 0x00
	.type		$str$26,@object
	.size		$str$26,($str$25 - $str$26)
$str$26:
        /*004e*/ 	.byte	0x2f, 0x74, 0x6d, 0x70, 0x2f, 0x63, 0x75, 0x74, 0x6c, 0x61, 0x73, 0x73, 0x5f, 0x73, 0x77, 0x65
        /*005e*/ 	.byte	0x65, 0x70, 0x5f, 0x73, 0x72, 0x63, 0x2f, 0x69, 0x6e, 0x63, 0x6c, 0x75, 0x64, 0x65, 0x2f, 0x63
        /*006e*/ 	.byte	0x75, 0x74, 0x65, 0x2f, 0x61, 0x74, 0x6f, 0x6d, 0x2f, 0x63, 0x6f, 0x70, 0x79, 0x5f, 0x74, 0x72
        /*007e*/ 	.byte	0x61, 0x69, 0x74, 0x73, 0x5f, 0x73, 0x6d, 0x31, 0x30, 0x30, 0x2e, 0x68, 0x70, 0x70, 0x00
	.type		$str$25,@object
	.size		$str$25,(__unnamed_1 - $str$25)
$str$25:
        /*008d*/ 	.byte	0x28, 0x28, 0x75, 0x69, 0x6e, 0x74, 0x33, 0x32, 0x5f, 0x74, 0x28, 0x74, 0x68, 0x72, 0x65, 0x61
        /*009d*/ 	.byte	0x64, 0x49, 0x64, 0x78, 0x2e, 0x78, 0x29, 0x20, 0x2f, 0x20, 0x33, 0x32, 0x29, 0x20, 0x25, 0x20
        /*00ad*/ 	.byte	0x34, 0x29, 0x20, 0x3d, 0x3d, 0x20, 0x28, 0x28, 0x28, 0x74, 0x6d, 0x65, 0x6d, 0x5f, 0x61, 0x64
        /*00bd*/ 	.byte	0x64, 0x72, 0x20, 0x3e, 0x3e, 0x20, 0x31, 0x36, 0x29, 0x20, 0x2f, 0x20, 0x33, 0x32, 0x29, 0x20
        /*00cd*/ 	.byte	0x25, 0x20, 0x34, 0x29, 0x00
	.type		__unnamed_1,@object
	.size		__unnamed_1,(__unnamed_2 - __unnamed_1)
__unnamed_1:
        /*00d2*/ 	.byte	0x61, 0x75, 0x74, 0x6f, 0x20, 0x63, 0x75, 0x74, 0x65, 0x3a, 0x3a, 0x61, 0x73, 0x5f, 0x70, 0x6f
        /* <DEDUP_REMOVED lines=24> */
        /*0262*/ 	.byte	0x43, 0x3c, 0x38, 0x31, 0x39, 0x32, 0x3e, 0x3e, 0x3e, 0x3e, 0x5d, 0x00
	.type		__unnamed_2,@object
	.size		__unnamed_2,(.L_2 - __unnamed_2)
__unnamed_2:
        /* <DEDUP_REMOVED lines=42> */
        /*050e*/ 	.byte	0x3e, 0x3e, 0x3e, 0x3e, 0x5d, 0x00
.L_2:


//--------------------- .nv.shared._ZN7cutlass13device_kernelINS_4gemm6kernel13GemmUniversalIN4cute5tupleIJiiiiEEENS1_10collective13CollectiveMmaINS1_35MainloopSm100TmaUmmaWarpSpecializedILi4ELi2ELi4ENS5_IJNS4_1CILi2EEENSA_ILi1EEESC_EEEEENS5_IJNSA_ILi256EEENSA_ILi64EEENSA_ILi128EEEEEENS_12float_e4m3_tENS5_IJlSC_lEEESJ_SK_NS4_8TiledMMAINS4_8MMA_AtomIJNS4_10MMA_TraitsINS4_25SM100_MMA_F8F6F4_2x1SM_SSEJSJ_SJ_fSF_SG_NS4_17integral_constantINS4_4UMMA5MajorELSR_0EEESS_NSP_INSQ_7ScaleInELST_0EEESU_EEEEEENS4_6LayoutINS5_IJSC_SC_SC_EEENS5_IJNSA_ILi0EEESZ_SZ_EEEEENS5_IJNS4_10UnderscoreES12_S12_EEEEENS4_18SM100_TMA_2SM_LOADENS4_14ComposedLayoutINS4_7SwizzleILi3ELi4ELi3EEENS4_18smem_ptr_flag_bitsILi8EEENSX_INS5_IJNSA_ILi8EEESH_EEENS5_IJSH_SC_EEEEEEEvNS4_8identityES15_S1F_vS1G_EENS_8epilogue10collective18CollectiveEpilogueINS1I_23Sm100TmaWarpSpecializedILi1ELi1ELi64ELb0ELb0EEEJNS5_IJSH_SG_SH_EEENS5_IJNSX_ISH_SC_EENSX_ISG_SC_EEEEESJ_SK_SJ_SK_NS1I_6fusion15FusionCallbacksIS1M_NS1R_17LinearCombinationISJ_fSJ_fLNS_15FloatRoundStyleE2EEES1N_S1Q_JEEENS4_5SM1004TMEM4LOAD26SM100_TMEM_LOAD_32dp32b64xENS4_13SM90_TMA_LOADENS16_INS17_ILi2ELi4ELi3EEES1A_NSX_INS5_IJS1B_SG_EEENS5_IJSG_SC_EEEEEEENS4_39AutoVectorizingCopyWithAssumedAlignmentILi128EEENS4_14SM90_TMA_STOREES26_S28_S28_EEEvvEEEEvNT_6ParamsE --------------------------
	.section	.nv.shared._ZN7cutlass13device_kernelINS_4gemm6kernel13GemmUniversalIN4cute5tupleIJiiiiEEENS1_10collective13CollectiveMmaINS1_35MainloopSm100TmaUmmaWarpSpecializedILi4ELi2ELi4ENS5_IJNS4_1CILi2EEENSA_ILi1EEESC_EEEEENS5_IJNSA_ILi256EEENSA_ILi64EEENSA_ILi128EEEEEENS_12float_e4m3_tENS5_IJlSC_lEEESJ_SK_NS4_8TiledMMAINS4_8MMA_AtomIJNS4_10MMA_TraitsINS4_25SM100_MMA_F8F6F4_2x1SM_SSEJSJ_SJ_fSF_SG_NS4_17integral_constantINS4_4UMMA5MajorELSR_0EEESS_NSP_INSQ_7ScaleInELST_0EEESU_EEEEEENS4_6LayoutINS5_IJSC_SC_SC_EEENS5_IJNSA_ILi0EEESZ_SZ_EEEEENS5_IJNS4_10UnderscoreES12_S12_EEEEENS4_18SM100_TMA_2SM_LOADENS4_14ComposedLayoutINS4_7SwizzleILi3ELi4ELi3EEENS4_18smem_ptr_flag_bitsILi8EEENSX_INS5_IJNSA_ILi8EEESH_EEENS5_IJSH_SC_EEEEEEEvNS4_8identityES15_S1F_vS1G_EENS_8epilogue10collective18CollectiveEpilogueINS1I_23Sm100TmaWarpSpecializedILi1ELi1ELi64ELb0ELb0EEEJNS5_IJSH_SG_SH_EEENS5_IJNSX_ISH_SC_EENSX_ISG_SC_EEEEESJ_SK_SJ_SK_NS1I_6fusion15FusionCallbacksIS1M_NS1R_17LinearCombinationISJ_fSJ_fLNS_15FloatRoundStyleE2EEES1N_S1Q_JEEENS4_5SM1004TMEM4LOAD26SM100_TMEM_LOAD_32dp32b64xENS4_13SM90_TMA_LOADENS16_INS17_ILi2ELi4ELi3EEES1A_NSX_INS5_IJS1B_SG_EEENS5_IJSG_SC_EEEEEEENS4_39AutoVectorizingCopyWithAssumedAlignmentILi128EEENS4_14SM90_TMA_STOREES26_S28_S28_EEEvvEEEEvNT_6ParamsE,"aw",@nobits
	.sectionflags	@""
	.align	16
	.zero		1024


//--------------------- .nv.shared.reserved.0     --------------------------
	.section	.nv.shared.reserved.0,"aw",@nobits
	.weak		__nv_reservedSMEM_offset_0_alias
	.size		__nv_reservedSMEM_offset_0_alias, 0, 64
	.other		__nv_reservedSMEM_offset_0_alias,@"STO_CUDA_RESERVED_SHARED STV_DEFAULT"
__nv_reservedSMEM_offset_0_alias:
	.zero		0
.nv.shared.reserved.0:
	.zero		64
	.weak		__nv_reservedSMEM_tcgen05_partition
	.type		__nv_reservedSMEM_tcgen05_partition,@object
	.size		__nv_reservedSMEM_tcgen05_partition,(.L_0 - __nv_reservedSMEM_tcgen05_partition)
__nv_reservedSMEM_tcgen05_partition:
	.zero		32
.L_0:


//--------------------- .nv.global                --------------------------
	.section	.nv.global,"aw",@nobits
.nv.global:
	.type		_ZN39_INTERNAL_897157de_4_k_cu_8ef753c0_90794cute1_E,@object
	.size		_ZN39_INTERNAL_897157de_4_k_cu_8ef753c0_90794cute1_E,(_ZN39_INTERNAL_897157de_4_k_cu_8ef753c0_90794cuda3std3__45__cpo6cbeginE - _ZN39_INTERNAL_897157de_4_k_cu_8ef753c0_90794cute1_E)
_ZN39_INTERNAL_897157de_4_k_cu_8ef753c0_90794cute1_E:
	.zero		1
	.type		_ZN39_INTERNAL_897157de_4_k_cu_8ef753c0_90794cuda3std3__45__cpo6cbeginE,@object
	.size		_ZN39_INTERNAL_897157de_4_k_cu_8ef753c0_90794cuda3std3__45__cpo6cbeginE,(_ZN39_INTERNAL_897157de_4_k_cu_8ef753c0_90794cuda3std3__48in_placeE - _ZN39_INTERNAL_897157de_4_k_cu_8ef753c0_90794cuda3std3__45__cpo6cbeginE)
_ZN39_INTERNAL_897157de_4_k_cu_8ef753c0_90794cuda3std3__45__cpo6cbeginE:
	.zero		1
	.type		_ZN39_INTERNAL_897157de_4_k_cu_8ef753c0_90794cuda3std3__48in_placeE,@object
	.size		_ZN39_INTERNAL_897157de_4_k_cu_8ef753c0_90794cuda3std3__48in_placeE,(_ZN39_INTERNAL_897157de_4_k_cu_8ef753c0_90794cuda3std6ranges3__45__cpo9iter_moveE - _ZN39_INTERNAL_897157de_4_k_cu_8ef753c0_90794cuda3std3__48in_placeE)
_ZN39_INTERNAL_897157de_4_k_cu_8ef753c0_90794cuda3std3__48in_placeE:
	.zero		1
	.type		_ZN39_INTERNAL_897157de_4_k_cu_8ef753c0_90794cuda3std6ranges3__45__cpo9iter_moveE,@object
	.size		_ZN39_INTERNAL_897157de_4_k_cu_8ef753c0_90794cuda3std6ranges3__45__cpo9iter_moveE,(_ZN39_INTERNAL_897157de_4_k_cu_8ef753c0_90794cuda3std3__45__cpo5beginE - _ZN39_INTERNAL_897157de_4_k_cu_8ef753c0_90794cuda3std6ranges3__45__cpo9iter_moveE)
_ZN39_INTERNAL_897157de_4_k_cu_8ef753c0_90794cuda3std6ranges3__45__cpo9iter_moveE:
	.zero		1
	.type		_ZN39_INTERNAL_897157de_4_k_cu_8ef753c0_90794cuda3std3__45__cpo5beginE,@object
	.size		_ZN39_INTERNAL_897157de_4_k_cu_8ef753c0_90794cuda3std3__45__cpo5beginE,(_ZN39_INTERNAL_897157de_4_k_cu_8ef753c0_90794cuda3std3__441_GLOBAL__N__897157de_4_k_cu_8ef753c0_90796ignoreE - _ZN39_INTERNAL_897157de_4_k_cu_8ef753c0_90794cuda3std3__45__cpo5beginE)
_ZN39_INTERNAL_897157de_4_k_cu_8ef753c0_90794cuda3std3__45__cpo5beginE:
	.zero		1
	.type		_ZN39_INTERNAL_897157de_4_k_cu_8ef753c0_90794cuda3std3__441_GLOBAL__N__897157de_4_k_cu_8ef753c0_90796ignoreE,@object
	.size		_ZN39_INTERNAL_897157de_4_k_cu_8ef753c0_90794cuda3std3__441_GLOBAL__N__897157de_4_k_cu_8ef753c0_90796ignoreE,(_ZN39_INTERNAL_897157de_4_k_cu_8ef753c0_90794cute7productE - _ZN39_INTERNAL_897157de_4_k_cu_8ef753c0_90794cuda3std3__441_GLOBAL__N__897157de_4_k_cu_8ef753c0_90796ignoreE)
_ZN39_INTERNAL_897157de_4_k_cu_8ef753c0_90794cuda3std3__441_GLOBAL__N__897157de_4_k_cu_8ef753c0_90796ignoreE:
	.zero		1
	.type		_ZN39_INTERNAL_897157de_4_k_cu_8ef753c0_90794cute7productE,@object
	.size		_ZN39_INTERNAL_897157de_4_k_cu_8ef753c0_90794cute7productE,(_ZN39_INTERNAL_897157de_4_k_cu_8ef753c0_90794cuda3std3__45__cpo3endE - _ZN39_INTERNAL_897157de_4_k_cu_8ef753c0_90794cute7productE)
_ZN39_INTERNAL_897157de_4_k_cu_8ef753c0_90794cute7productE:
	.zero		1
	.type		_ZN39_INTERNAL_897157de_4_k_cu_8ef753c0_90794cuda3std3__45__cpo3endE,@object
	.size		_ZN39_INTERNAL_897157de_4_k_cu_8ef753c0_90794cuda3std3__45__cpo3endE,(_ZN39_INTERNAL_897157de_4_k_cu_8ef753c0_90794cuda3std3__419piecewise_constructE - _ZN39_INTERNAL_897157de_4_k_cu_8ef753c0_90794cuda3std3__45__cpo3endE)
_ZN39_INTERNAL_897157de_4_k_cu_8ef753c0_90794cuda3std3__45__cpo3endE:
	.zero		1
	.type		_ZN39_INTERNAL_897157de_4_k_cu_8ef753c0_90794cuda3std3__419piecewise_constructE,@object
	.size		_ZN39_INTERNAL_897157de_4_k_cu_8ef753c0_90794cuda3std3__419piecewise_constructE,(_ZN39_INTERNAL_897157de_4_k_cu_8ef753c0_90794cuda3std3__45__cpo4cendE - _ZN39_INTERNAL_897157de_4_k_cu_8ef753c0_90794cuda3std3__419piecewise_constructE)
_ZN39_INTERNAL_897157de_4_k_cu_8ef753c0_90794cuda3std3__419piecewise_constructE:
	.zero		1
	.type		_ZN39_INTERNAL_897157de_4_k_cu_8ef753c0_90794cuda3std3__45__cpo4cendE,@object
	.size		_ZN39_INTERNAL_897157de_4_k_cu_8ef753c0_90794cuda3std3__45__cpo4cendE,(_ZN39_INTERNAL_897157de_4_k_cu_8ef753c0_90794cuda3std6ranges3__45__cpo4swapE - _ZN39_INTERNAL_897157de_4_k_cu_8ef753c0_90794cuda3std3__45__cpo4cendE)
_ZN39_INTERNAL_897157de_4_k_cu_8ef753c0_90794cuda3std3__45__cpo4cendE:
	.zero		1
	.type		_ZN39_INTERNAL_897157de_4_k_cu_8ef753c0_90794cuda3std6ranges3__45__cpo4swapE,@object
	.size		_ZN39_INTERNAL_897157de_4_k_cu_8ef753c0_90794cuda3std6ranges3__45__cpo4swapE,(.L_10 - _ZN39_INTERNAL_897157de_4_k_cu_8ef753c0_90794cuda3std6ranges3__45__cpo4swapE)
_ZN39_INTERNAL_897157de_4_k_cu_8ef753c0_90794cuda3std6ranges3__45__cpo4swapE:
	.zero		1
.L_10:


//--------------------- .nv.constant0._ZN7cutlass13device_kernelINS_4gemm6kernel13GemmUniversalIN4cute5tupleIJiiiiEEENS1_10collective13CollectiveMmaINS1_35MainloopSm100TmaUmmaWarpSpecializedILi4ELi2ELi4ENS5_IJNS4_1CILi2EEENSA_ILi1EEESC_EEEEENS5_IJNSA_ILi256EEENSA_ILi64EEENSA_ILi128EEEEEENS_12float_e4m3_tENS5_IJlSC_lEEESJ_SK_NS4_8TiledMMAINS4_8MMA_AtomIJNS4_10MMA_TraitsINS4_25SM100_MMA_F8F6F4_2x1SM_SSEJSJ_SJ_fSF_SG_NS4_17integral_constantINS4_4UMMA5MajorELSR_0EEESS_NSP_INSQ_7ScaleInELST_0EEESU_EEEEEENS4_6LayoutINS5_IJSC_SC_SC_EEENS5_IJNSA_ILi0EEESZ_SZ_EEEEENS5_IJNS4_10UnderscoreES12_S12_EEEEENS4_18SM100_TMA_2SM_LOADENS4_14ComposedLayoutINS4_7SwizzleILi3ELi4ELi3EEENS4_18smem_ptr_flag_bitsILi8EEENSX_INS5_IJNSA_ILi8EEESH_EEENS5_IJSH_SC_EEEEEEEvNS4_8identityES15_S1F_vS1G_EENS_8epilogue10collective18CollectiveEpilogueINS1I_23Sm100TmaWarpSpecializedILi1ELi1ELi64ELb0ELb0EEEJNS5_IJSH_SG_SH_EEENS5_IJNSX_ISH_SC_EENSX_ISG_SC_EEEEESJ_SK_SJ_SK_NS1I_6fusion15FusionCallbacksIS1M_NS1R_17LinearCombinationISJ_fSJ_fLNS_15FloatRoundStyleE2EEES1N_S1Q_JEEENS4_5SM1004TMEM4LOAD26SM100_TMEM_LOAD_32dp32b64xENS4_13SM90_TMA_LOADENS16_INS17_ILi2ELi4ELi3EEES1A_NSX_INS5_IJS1B_SG_EEENS5_IJSG_SC_EEEEEEENS4_39AutoVectorizingCopyWithAssumedAlignmentILi128EEENS4_14SM90_TMA_STOREES26_S28_S28_EEEvvEEEEvNT_6ParamsE --------------------------
	.section	.nv.constant0._ZN7cutlass13device_kernelINS_4gemm6kernel13GemmUniversalIN4cute5tupleIJiiiiEEENS1_10collective13CollectiveMmaINS1_35MainloopSm100TmaUmmaWarpSpecializedILi4ELi2ELi4ENS5_IJNS4_1CILi2EEENSA_ILi1EEESC_EEEEENS5_IJNSA_ILi256EEENSA_ILi64EEENSA_ILi128EEEEEENS_12float_e4m3_tENS5_IJlSC_lEEESJ_SK_NS4_8TiledMMAINS4_8MMA_AtomIJNS4_10MMA_TraitsINS4_25SM100_MMA_F8F6F4_2x1SM_SSEJSJ_SJ_fSF_SG_NS4_17integral_constantINS4_4UMMA5MajorELSR_0EEESS_NSP_INSQ_7ScaleInELST_0EEESU_EEEEEENS4_6LayoutINS5_IJSC_SC_SC_EEENS5_IJNSA_ILi0EEESZ_SZ_EEEEENS5_IJNS4_10UnderscoreES12_S12_EEEEENS4_18SM100_TMA_2SM_LOADENS4_14ComposedLayoutINS4_7SwizzleILi3ELi4ELi3EEENS4_18smem_ptr_flag_bitsILi8EEENSX_INS5_IJNSA_ILi8EEESH_EEENS5_IJSH_SC_EEEEEEEvNS4_8identityES15_S1F_vS1G_EENS_8epilogue10collective18CollectiveEpilogueINS1I_23Sm100TmaWarpSpecializedILi1ELi1ELi64ELb0ELb0EEEJNS5_IJSH_SG_SH_EEENS5_IJNSX_ISH_SC_EENSX_ISG_SC_EEEEESJ_SK_SJ_SK_NS1I_6fusion15FusionCallbacksIS1M_NS1R_17LinearCombinationISJ_fSJ_fLNS_15FloatRoundStyleE2EEES1N_S1Q_JEEENS4_5SM1004TMEM4LOAD26SM100_TMEM_LOAD_32dp32b64xENS4_13SM90_TMA_LOADENS16_INS17_ILi2ELi4ELi3EEES1A_NSX_INS5_IJS1B_SG_EEENS5_IJSG_SC_EEEEEEENS4_39AutoVectorizingCopyWithAssumedAlignmentILi128EEENS4_14SM90_TMA_STOREES26_S28_S28_EEEvvEEEEvNT_6ParamsE,"a",@progbits
	.sectionflags	@""
	.align	4
.nv.constant0._ZN7cutlass13device_kernelINS_4gemm6kernel13GemmUniversalIN4cute5tupleIJiiiiEEENS1_10collective13CollectiveMmaINS1_35MainloopSm100TmaUmmaWarpSpecializedILi4ELi2ELi4ENS5_IJNS4_1CILi2EEENSA_ILi1EEESC_EEEEENS5_IJNSA_ILi256EEENSA_ILi64EEENSA_ILi128EEEEEENS_12float_e4m3_tENS5_IJlSC_lEEESJ_SK_NS4_8TiledMMAINS4_8MMA_AtomIJNS4_10MMA_TraitsINS4_25SM100_MMA_F8F6F4_2x1SM_SSEJSJ_SJ_fSF_SG_NS4_17integral_constantINS4_4UMMA5MajorELSR_0EEESS_NSP_INSQ_7ScaleInELST_0EEESU_EEEEEENS4_6LayoutINS5_IJSC_SC_SC_EEENS5_IJNSA_ILi0EEESZ_SZ_EEEEENS5_IJNS4_10UnderscoreES12_S12_EEEEENS4_18SM100_TMA_2SM_LOADENS4_14ComposedLayoutINS4_7SwizzleILi3ELi4ELi3EEENS4_18smem_ptr_flag_bitsILi8EEENSX_INS5_IJNSA_ILi8EEESH_EEENS5_IJSH_SC_EEEEEEEvNS4_8identityES15_S1F_vS1G_EENS_8epilogue10collective18CollectiveEpilogueINS1I_23Sm100TmaWarpSpecializedILi1ELi1ELi64ELb0ELb0EEEJNS5_IJSH_SG_SH_EEENS5_IJNSX_ISH_SC_EENSX_ISG_SC_EEEEESJ_SK_SJ_SK_NS1I_6fusion15FusionCallbacksIS1M_NS1R_17LinearCombinationISJ_fSJ_fLNS_15FloatRoundStyleE2EEES1N_S1Q_JEEENS4_5SM1004TMEM4LOAD26SM100_TMEM_LOAD_32dp32b64xENS4_13SM90_TMA_LOADENS16_INS17_ILi2ELi4ELi3EEES1A_NSX_INS5_IJS1B_SG_EEENS5_IJSG_SC_EEEEEEENS4_39AutoVectorizingCopyWithAssumedAlignmentILi128EEENS4_14SM90_TMA_STOREES26_S28_S28_EEEvvEEEEvNT_6ParamsE:
	.zero		2944


//--------------------- SYMBOLS --------------------------

	.type		.nv.reservedSmem.offset0,@object
	.size		.nv.reservedSmem.offset0,0x4
	.type		.nv.reservedSmem.cap,@object
	.size		.nv.reservedSmem.cap,0x4
	.type		__assertfail,@function
